// auto-generated by cutlass_sweep.gemm — config: {"arch": "sm_90", "cluster_m": 1, "cluster_n": 4, "dtype": "int8", "dtype_b": "int8", "layout": "nt", "stages": 0, "tile_k": 128, "tile_m": 128, "tile_n": 64}
#include "cutlass/cutlass.h"
#include "cutlass/gemm/collective/collective_builder.hpp"
#include "cutlass/gemm/device/gemm_universal_adapter.h"
#include "cutlass/gemm/kernel/gemm_universal.hpp"
#include "cutlass/epilogue/collective/collective_builder.hpp"

using ElemA = int8_t;
using ElemB = int8_t;
using ElemCD = int8_t;
using Acc  = int32_t;
using TileShape    = cute::Shape<cute::_128, cute::_64, cute::_128>;
using ClusterShape = cute::Shape<cute::_1, cute::_4, cute::_1>;

using CollectiveEpilogue = typename cutlass::epilogue::collective::CollectiveBuilder<
    cutlass::arch::Sm90, cutlass::arch::OpClassTensorOp,
    TileShape, ClusterShape,
    cutlass::epilogue::collective::EpilogueTileAuto,
    Acc, Acc,
    ElemCD, cutlass::layout::RowMajor, 128 / cutlass::sizeof_bits<ElemCD>::value,
    ElemCD, cutlass::layout::RowMajor, 128 / cutlass::sizeof_bits<ElemCD>::value,
    cutlass::epilogue::collective::EpilogueScheduleAuto
  >::CollectiveOp;

using CollectiveMainloop = typename cutlass::gemm::collective::CollectiveBuilder<
    cutlass::arch::Sm90, cutlass::arch::OpClassTensorOp,
    ElemA, cutlass::layout::RowMajor, 128 / cutlass::sizeof_bits<ElemA>::value,
    ElemB, cutlass::layout::ColumnMajor, 128 / cutlass::sizeof_bits<ElemB>::value,
    Acc,
    TileShape, ClusterShape,
    cutlass::gemm::collective::StageCountAutoCarveout<static_cast<int>(sizeof(typename CollectiveEpilogue::SharedStorage))>,
    cutlass::gemm::collective::KernelScheduleAuto
  >::CollectiveOp;

using GemmKernel = cutlass::gemm::kernel::GemmUniversal<
    cute::Shape<int,int,int,int>,
    CollectiveMainloop,
    CollectiveEpilogue
>;
using Gemm = cutlass::gemm::device::GemmUniversalAdapter<GemmKernel>;

// Force the device kernel symbol into the cubin without needing a host main.
auto* _anchor = &cutlass::device_kernel<GemmKernel>;


// ===== COMPILED SASS (sm_90a) =====

	.target	sm_90a

	.elftype	@"ET_EXEC"


//--------------------- .note.nv.tkinfo           --------------------------
	.section	.note.nv.tkinfo,"",@"SHT_NOTE"
	.sectionflags	@"SHF_NOTE_NV_TKINFO"
	.tkinfo
        /*0018*/ 	.word	0x00000002
        /*0030*/ 	.string	""
        /*0030*/ 	.string	"ptxas"
        /*0030*/ 	.string	"Cuda compilation tools, release 13.0, V13.0.88"
        /*0030*/ 	.string	"Build cuda_13.0.r13.0/compiler.36424714_0"
        /*0030*/ 	.string	"-arch sm_90a -m 64 "



//--------------------- .note.nv.cuinfo           --------------------------
	.section	.note.nv.cuinfo,"",@"SHT_NOTE"
	.sectionflags	@"SHF_NOTE_NV_CUINFO"
        /*0018*/ 	.short	0x0002
        /*001a*/ 	.short	0x005a
        /*001c*/ 	.short	0x0082
	.zero		2


//--------------------- .nv.info                  --------------------------
	.section	.nv.info,"",@"SHT_CUDA_INFO"
	.align	4


	//----- nvinfo : EIATTR_REGCOUNT
	.align		4
        /*0000*/ 	.byte	0x04, 0x2f
        /*0002*/ 	.short	(.L_15 - .L_14)
	.align		4
.L_14:
        /*0004*/ 	.word	index@(_ZN7cutlass13device_kernelINS_4gemm6kernel13GemmUniversalIN4cute5tupleIJiiiiEEENS1_10collective13CollectiveMmaINS1_34MainloopSm90TmaGmmaWarpSpecializedILi9ENS5_IJNS4_1CILi1EEENSA_ILi4EEESB_EEENS1_35KernelTmaWarpSpecializedCooperativeEEENS5_IJNSA_ILi128EEENSA_ILi64EEESG_EEEaNS5_IJlSB_lEEEaSJ_NS4_8TiledMMAINS4_8MMA_AtomIJNS4_4SM904GMMA26MMA_64x64x32_S32S8S8_SS_TNEEEENS4_6LayoutINS5_IJNSA_ILi2EEESB_SB_EEENS5_IJSB_NSA_ILi0EEEST_EEEEENS5_IJNS4_10UnderscoreESW_SW_EEEEENS4_23SM90_TMA_LOAD_MULTICASTENS4_14ComposedLayoutINS4_7SwizzleILi3ELi4ELi3EEENS4_18smem_ptr_flag_bitsILi8EEENSQ_INS5_IJNSA_ILi8EEESG_EEENS5_IJSG_SB_EEEEEEEvNS4_8identityENS4_13SM90_TMA_LOADES19_vS1A_EENS_8epilogue10collective6detail29Sm90TmaWarpSpecializedAdapterINS1E_15DefaultEpilogueIaSJ_SJ_NS1D_6thread17LinearCombinationIaLi1EiiLNS1I_9ScaleType4KindE0ELNS_15FloatRoundStyleE2EaEENS1_15EpilogueDefaultEEEEEvvEEEEvNT_6ParamsE)
        /*0008*/ 	.word	0x000000a8


	//----- nvinfo : EIATTR_FRAME_SIZE
	.align		4
.L_15:
        /*000c*/ 	.byte	0x04, 0x11
        /*000e*/ 	.short	(.L_17 - .L_16)
	.align		4
.L_16:
        /*0010*/ 	.word	index@(_ZN7cutlass13device_kernelINS_4gemm6kernel13GemmUniversalIN4cute5tupleIJiiiiEEENS1_10collective13CollectiveMmaINS1_34MainloopSm90TmaGmmaWarpSpecializedILi9ENS5_IJNS4_1CILi1EEENSA_ILi4EEESB_EEENS1_35KernelTmaWarpSpecializedCooperativeEEENS5_IJNSA_ILi128EEENSA_ILi64EEESG_EEEaNS5_IJlSB_lEEEaSJ_NS4_8TiledMMAINS4_8MMA_AtomIJNS4_4SM904GMMA26MMA_64x64x32_S32S8S8_SS_TNEEEENS4_6LayoutINS5_IJNSA_ILi2EEESB_SB_EEENS5_IJSB_NSA_ILi0EEEST_EEEEENS5_IJNS4_10UnderscoreESW_SW_EEEEENS4_23SM90_TMA_LOAD_MULTICASTENS4_14ComposedLayoutINS4_7SwizzleILi3ELi4ELi3EEENS4_18smem_ptr_flag_bitsILi8EEENSQ_INS5_IJNSA_ILi8EEESG_EEENS5_IJSG_SB_EEEEEEEvNS4_8identityENS4_13SM90_TMA_LOADES19_vS1A_EENS_8epilogue10collective6detail29Sm90TmaWarpSpecializedAdapterINS1E_15DefaultEpilogueIaSJ_SJ_NS1D_6thread17LinearCombinationIaLi1EiiLNS1I_9ScaleType4KindE0ELNS_15FloatRoundStyleE2EaEENS1_15EpilogueDefaultEEEEEvvEEEEvNT_6ParamsE)
        /*0014*/ 	.word	0x00000000


	//----- nvinfo : EIATTR_MIN_STACK_SIZE
	.align		4
.L_17:
        /*0018*/ 	.byte	0x04, 0x12
        /*001a*/ 	.short	(.L_19 - .L_18)
	.align		4
.L_18:
        /*001c*/ 	.word	index@(_ZN7cutlass13device_kernelINS_4gemm6kernel13GemmUniversalIN4cute5tupleIJiiiiEEENS1_10collective13CollectiveMmaINS1_34MainloopSm90TmaGmmaWarpSpecializedILi9ENS5_IJNS4_1CILi1EEENSA_ILi4EEESB_EEENS1_35KernelTmaWarpSpecializedCooperativeEEENS5_IJNSA_ILi128EEENSA_ILi64EEESG_EEEaNS5_IJlSB_lEEEaSJ_NS4_8TiledMMAINS4_8MMA_AtomIJNS4_4SM904GMMA26MMA_64x64x32_S32S8S8_SS_TNEEEENS4_6LayoutINS5_IJNSA_ILi2EEESB_SB_EEENS5_IJSB_NSA_ILi0EEEST_EEEEENS5_IJNS4_10UnderscoreESW_SW_EEEEENS4_23SM90_TMA_LOAD_MULTICASTENS4_14ComposedLayoutINS4_7SwizzleILi3ELi4ELi3EEENS4_18smem_ptr_flag_bitsILi8EEENSQ_INS5_IJNSA_ILi8EEESG_EEENS5_IJSG_SB_EEEEEEEvNS4_8identityENS4_13SM90_TMA_LOADES19_vS1A_EENS_8epilogue10collective6detail29Sm90TmaWarpSpecializedAdapterINS1E_15DefaultEpilogueIaSJ_SJ_NS1D_6thread17LinearCombinationIaLi1EiiLNS1I_9ScaleType4KindE0ELNS_15FloatRoundStyleE2EaEENS1_15EpilogueDefaultEEEEEvvEEEEvNT_6ParamsE)
        /*0020*/ 	.word	0x00000000
.L_19:


//--------------------- .nv.compat                --------------------------
	.section	.nv.compat,"",@"SHT_CUDA_COMPAT_INFO"
	.align	4
        /*0000*/ 	.byte	0x02, 0x09, 0x01, 0x00, 0x02, 0x02, 0x04, 0x00, 0x02, 0x05, 0x05, 0x00, 0x03, 0x07, 0x01, 0x01
        /*0010*/ 	.byte	0x02, 0x03, 0x01, 0x00, 0x02, 0x06, 0x01, 0x00, 0x04, 0x0b, 0x08, 0x00, 0x00, 0x00, 0x00, 0x00
        /*0020*/ 	.byte	0x00, 0x00, 0x00, 0x00


//--------------------- .nv.info._ZN7cutlass13device_kernelINS_4gemm6kernel13GemmUniversalIN4cute5tupleIJiiiiEEENS1_10collective13CollectiveMmaINS1_34MainloopSm90TmaGmmaWarpSpecializedILi9ENS5_IJNS4_1CILi1EEENSA_ILi4EEESB_EEENS1_35KernelTmaWarpSpecializedCooperativeEEENS5_IJNSA_ILi128EEENSA_ILi64EEESG_EEEaNS5_IJlSB_lEEEaSJ_NS4_8TiledMMAINS4_8MMA_AtomIJNS4_4SM904GMMA26MMA_64x64x32_S32S8S8_SS_TNEEEENS4_6LayoutINS5_IJNSA_ILi2EEESB_SB_EEENS5_IJSB_NSA_ILi0EEEST_EEEEENS5_IJNS4_10UnderscoreESW_SW_EEEEENS4_23SM90_TMA_LOAD_MULTICASTENS4_14ComposedLayoutINS4_7SwizzleILi3ELi4ELi3EEENS4_18smem_ptr_flag_bitsILi8EEENSQ_INS5_IJNSA_ILi8EEESG_EEENS5_IJSG_SB_EEEEEEEvNS4_8identityENS4_13SM90_TMA_LOADES19_vS1A_EENS_8epilogue10collective6detail29Sm90TmaWarpSpecializedAdapterINS1E_15DefaultEpilogueIaSJ_SJ_NS1D_6thread17LinearCombinationIaLi1EiiLNS1I_9ScaleType4KindE0ELNS_15FloatRoundStyleE2EaEENS1_15EpilogueDefaultEEEEEvvEEEEvNT_6ParamsE --------------------------
	.section	.nv.info._ZN7cutlass13device_kernelINS_4gemm6kernel13GemmUniversalIN4cute5tupleIJiiiiEEENS1_10collective13CollectiveMmaINS1_34MainloopSm90TmaGmmaWarpSpecializedILi9ENS5_IJNS4_1CILi1EEENSA_ILi4EEESB_EEENS1_35KernelTmaWarpSpecializedCooperativeEEENS5_IJNSA_ILi128EEENSA_ILi64EEESG_EEEaNS5_IJlSB_lEEEaSJ_NS4_8TiledMMAINS4_8MMA_AtomIJNS4_4SM904GMMA26MMA_64x64x32_S32S8S8_SS_TNEEEENS4_6LayoutINS5_IJNSA_ILi2EEESB_SB_EEENS5_IJSB_NSA_ILi0EEEST_EEEEENS5_IJNS4_10UnderscoreESW_SW_EEEEENS4_23SM90_TMA_LOAD_MULTICASTENS4_14ComposedLayoutINS4_7SwizzleILi3ELi4ELi3EEENS4_18smem_ptr_flag_bitsILi8EEENSQ_INS5_IJNSA_ILi8EEESG_EEENS5_IJSG_SB_EEEEEEEvNS4_8identityENS4_13SM90_TMA_LOADES19_vS1A_EENS_8epilogue10collective6detail29Sm90TmaWarpSpecializedAdapterINS1E_15DefaultEpilogueIaSJ_SJ_NS1D_6thread17LinearCombinationIaLi1EiiLNS1I_9ScaleType4KindE0ELNS_15FloatRoundStyleE2EaEENS1_15EpilogueDefaultEEEEEvvEEEEvNT_6ParamsE,"",@"SHT_CUDA_INFO"
	.sectionflags	@""
	.align	4


	//----- nvinfo : EIATTR_CUDA_API_VERSION
	.align		4
        /*0000*/ 	.byte	0x04, 0x37
        /*0002*/ 	.short	(.L_21 - .L_20)
.L_20:
        /*0004*/ 	.word	0x00000082


	//----- nvinfo : EIATTR_KPARAM_INFO
	.align		4
.L_21:
        /*0008*/ 	.byte	0x04, 0x17
        /*000a*/ 	.short	(.L_23 - .L_22)
.L_22:
        /*000c*/ 	.word	0x00000000
        /*0010*/ 	.short	0x0000
        /*0012*/ 	.short	0x0070
        /*0014*/ 	.byte	0x00, 0xf0, 0x01, 0x10


	//----- nvinfo : EIATTR_SPARSE_MMA_MASK
	.align		4
.L_23:
        /*0018*/ 	.byte	0x03, 0x50
        /*001a*/ 	.short	0x0000


	//----- nvinfo : EIATTR_MAXREG_COUNT
	.align		4
        /*001c*/ 	.byte	0x03, 0x1b
        /*001e*/ 	.short	0x00a8


	//----- nvinfo : EIATTR_NUM_BARRIERS
	.align		4
        /*0020*/ 	.byte	0x02, 0x4c
        /*0022*/ 	.byte	0x01
	.zero		1


	//----- nvinfo : EIATTR_EXTERNS
	.align		4
        /*0024*/ 	.byte	0x04, 0x0f
        /*0026*/ 	.short	(.L_25 - .L_24)


	//   ....[0]....
	.align		4
.L_24:
        /*0028*/ 	.word	index@(__assertfail)


	//----- nvinfo : EIATTR_MERCURY_ISA_VERSION
	.align		4
.L_25:
        /*002c*/ 	.byte	0x03, 0x5f
        /*002e*/ 	.short	0x0101


	//----- nvinfo : EIATTR_INT_WARP_WIDE_INSTR_OFFSETS
	.align		4
        /*0030*/ 	.byte	0x04, 0x31
        /*0032*/ 	.short	(.L_27 - .L_26)


	//   ....[0]....
.L_26:
        /*0034*/ 	.word	0x000004f0


	//   ....[1]....
        /*0038*/ 	.word	0x00000510


	//   ....[2]....
        /*003c*/ 	.word	0x000006e0


	//----- nvinfo : EIATTR_COOP_GROUP_MASK_REGIDS
	.align		4
.L_27:
        /*0040*/ 	.byte	0x04, 0x29
        /*0042*/ 	.short	(.L_29 - .L_28)


	//   ....[0]....
.L_28:
        /*0044*/ 	.word	0xffffffff


	//   ....[1]....
        /*0048*/ 	.word	0xffffffff


	//   ....[2]....
        /*004c*/ 	.word	0xffffffff


	//   ....[3]....
        /*0050*/ 	.word	0xffffffff


	//   ....[4]....
        /*0054*/ 	.word	0xffffffff


	//   ....[5]....
        /*0058*/ 	.word	0xffffffff


	//----- nvinfo : EIATTR_COOP_GROUP_INSTR_OFFSETS
	.align		4
.L_29:
        /*005c*/ 	.byte	0x04, 0x28
        /*005e*/ 	.short	(.L_31 - .L_30)


	//   ....[0]....
.L_30:
        /*0060*/ 	.word	0x00000060


	//   ....[1]....
        /*0064*/ 	.word	0x00000070


	//   ....[2]....
        /*0068*/ 	.word	0x00000130


	//   ....[3]....
        /*006c*/ 	.word	0x000003a0


	//   ....[4]....
        /*0070*/ 	.word	0x00000850


	//   ....[5]....
        /*0074*/ 	.word	0x00001280


	//----- nvinfo : EIATTR_REG_RECONFIG
	.align		4
.L_31:
        /*0078*/ 	.byte	0x01, 0x54
	.zero		2


	//----- nvinfo : EIATTR_SYSCALL_OFFSETS
	.align		4
        /*007c*/ 	.byte	0x04, 0x46
        /*007e*/ 	.short	(.L_33 - .L_32)


	//   ....[0]....
.L_32:
        /*0080*/ 	.word	0x00001440


	//----- nvinfo : EIATTR_MBARRIER_INSTR_OFFSETS
	.align		4
.L_33:
        /*0084*/ 	.byte	0x04, 0x39
        /*0086*/ 	.short	(.L_35 - .L_34)


	//   ....[0]....
.L_34:
        /*0088*/ 	.word	0x00000250
        /*008c*/ 	.word	0x000000ff
        /*0090*/ 	.word	0x00000000
        /*0094*/ 	.short	0x0100
        /*0096*/ 	.byte	0x08
	.zero		1


	//   ....[1]....
        /*0098*/ 	.word	0x00000260
        /*009c*/ 	.word	0x000000ff
        /*00a0*/ 	.word	0x00000048
        /*00a4*/ 	.short	0x0100
        /*00a6*/ 	.byte	0x08
	.zero		1


	//   ....[2]....
        /*00a8*/ 	.word	0x00000270
        /*00ac*/ 	.word	0x000000ff
        /*00b0*/ 	.word	0x00000008
        /*00b4*/ 	.short	0x0100
        /*00b6*/ 	.byte	0x08
	.zero		1


	//   ....[3]....
        /*00b8*/ 	.word	0x00000280
        /*00bc*/ 	.word	0x000000ff
        /*00c0*/ 	.word	0x00000050
        /*00c4*/ 	.short	0x0100
        /*00c6*/ 	.byte	0x08
	.zero		1


	//   ....[4]....
        /*00c8*/ 	.word	0x00000290
        /*00cc*/ 	.word	0x000000ff
        /*00d0*/ 	.word	0x00000010
        /*00d4*/ 	.short	0x0100
        /*00d6*/ 	.byte	0x08
	.zero		1


	//   ....[5]....
        /*00d8*/ 	.word	0x000002a0
        /*00dc*/ 	.word	0x000000ff
        /*00e0*/ 	.word	0x00000058
        /*00e4*/ 	.short	0x0100
        /*00e6*/ 	.byte	0x08
	.zero		1


	//   ....[6]....
        /*00e8*/ 	.word	0x000002b0
        /*00ec*/ 	.word	0x000000ff
        /*00f0*/ 	.word	0x00000018
        /*00f4*/ 	.short	0x0100
        /*00f6*/ 	.byte	0x08
	.zero		1


	//   ....[7]....
        /*00f8*/ 	.word	0x000002c0
        /*00fc*/ 	.word	0x000000ff
        /*0100*/ 	.word	0x00000060
        /*0104*/ 	.short	0x0100
        /*0106*/ 	.byte	0x08
	.zero		1


	//   ....[8]....
        /*0108*/ 	.word	0x000002d0
        /*010c*/ 	.word	0x000000ff
        /*0110*/ 	.word	0x00000020
        /*0114*/ 	.short	0x0100
        /*0116*/ 	.byte	0x08
	.zero		1


	//   ....[9]....
        /*0118*/ 	.word	0x000002e0
        /*011c*/ 	.word	0x000000ff
        /*0120*/ 	.word	0x00000068
        /*0124*/ 	.short	0x0100
        /*0126*/ 	.byte	0x08
	.zero		1


	//   ....[10]....
        /*0128*/ 	.word	0x000002f0
        /*012c*/ 	.word	0x000000ff
        /*0130*/ 	.word	0x00000028
        /*0134*/ 	.short	0x0100
        /*0136*/ 	.byte	0x08
	.zero		1


	//   ....[11]....
        /*0138*/ 	.word	0x00000300
        /*013c*/ 	.word	0x000000ff
        /*0140*/ 	.word	0x00000070
        /*0144*/ 	.short	0x0100
        /*0146*/ 	.byte	0x08
	.zero		1


	//   ....[12]....
        /*0148*/ 	.word	0x00000310
        /*014c*/ 	.word	0x000000ff
        /*0150*/ 	.word	0x00000030
        /*0154*/ 	.short	0x0100
        /*0156*/ 	.byte	0x08
	.zero		1


	//   ....[13]....
        /*0158*/ 	.word	0x00000320
        /*015c*/ 	.word	0x000000ff
        /*0160*/ 	.word	0x00000078
        /*0164*/ 	.short	0x0100
        /*0166*/ 	.byte	0x08
	.zero		1


	//   ....[14]....
        /*0168*/ 	.word	0x00000330
        /*016c*/ 	.word	0x000000ff
        /*0170*/ 	.word	0x00000038
        /*0174*/ 	.short	0x0100
        /*0176*/ 	.byte	0x08
	.zero		1


	//   ....[15]....
        /*0178*/ 	.word	0x00000340
        /*017c*/ 	.word	0x000000ff
        /*0180*/ 	.word	0x00000080
        /*0184*/ 	.short	0x0100
        /*0186*/ 	.byte	0x08
	.zero		1


	//   ....[16]....
        /*0188*/ 	.word	0x00000350
        /*018c*/ 	.word	0x000000ff
        /*0190*/ 	.word	0x00000040
        /*0194*/ 	.short	0x0100
        /*0196*/ 	.byte	0x08
	.zero		1


	//   ....[17]....
        /*0198*/ 	.word	0x00000360
        /*019c*/ 	.word	0x000000ff
        /*01a0*/ 	.word	0x00000088
        /*01a4*/ 	.short	0x0100
        /*01a6*/ 	.byte	0x08
	.zero		1


	//   ....[18]....
        /*01a8*/ 	.word	0x00000760
        /*01ac*/ 	.word	0x000000ff
        /*01b0*/ 	.word	0x000000a0
        /*01b4*/ 	.short	0x0100
        /*01b6*/ 	.byte	0x06
	.zero		1


	//   ....[19]....
        /*01b8*/ 	.word	0x000007f0
        /*01bc*/ 	.word	0x000000ff
        /*01c0*/ 	.word	0x000000a8
        /*01c4*/ 	.short	0x0100
        /*01c6*/ 	.byte	0x06
	.zero		1


	//   ....[20]....
        /*01c8*/ 	.word	0x00001510
        /*01cc*/ 	.word	0x00000003
        /*01d0*/ 	.word	0x00000000
        /*01d4*/ 	.short	0x010a
        /*01d6*/ 	.byte	0x3f
	.zero		1


	//   ....[21]....
        /*01d8*/ 	.word	0x00001550
        /*01dc*/ 	.word	0x00000003
        /*01e0*/ 	.word	0x00000000
        /*01e4*/ 	.short	0x010a
        /*01e6*/ 	.byte	0x3f
	.zero		1


	//   ....[22]....
        /*01e8*/ 	.word	0x00001920
        /*01ec*/ 	.word	0x00000005
        /*01f0*/ 	.word	0x00000000
        /*01f4*/ 	.short	0x010a
        /*01f6*/ 	.byte	0x3f
	.zero		1


	//   ....[23]....
        /*01f8*/ 	.word	0x00001960
        /*01fc*/ 	.word	0x00000005
        /*0200*/ 	.word	0x00000000
        /*0204*/ 	.short	0x010a
        /*0206*/ 	.byte	0x3f
	.zero		1


	//   ....[24]....
        /*0208*/ 	.word	0x00001bc0
        /*020c*/ 	.word	0x00000005
        /*0210*/ 	.word	0x00000000
        /*0214*/ 	.short	0x0101
        /*0216*/ 	.byte	0x3f
	.zero		1


	//   ....[25]....
        /*0218*/ 	.word	0x00001de0
        /*021c*/ 	.word	0x00000003
        /*0220*/ 	.word	0x00000000
        /*0224*/ 	.short	0x0101
        /*0226*/ 	.byte	0x3f
	.zero		1


	//   ....[26]....
        /*0228*/ 	.word	0x00004ca0
        /*022c*/ 	.word	0x00000017
        /*0230*/ 	.word	0x00000048
        /*0234*/ 	.short	0x010a
        /*0236*/ 	.byte	0x3f
	.zero		1


	//   ....[27]....
        /*0238*/ 	.word	0x00005010
        /*023c*/ 	.word	0x00000003
        /*0240*/ 	.word	0x000000a8
        /*0244*/ 	.short	0x0101
        /*0246*/ 	.byte	0x3f
	.zero		1


	//   ....[28]....
        /*0248*/ 	.word	0x00005770
        /*024c*/ 	.word	0x00000007
        /*0250*/ 	.word	0x00000000
        /*0254*/ 	.short	0x010a
        /*0256*/ 	.byte	0x3f
	.zero		1


	//   ....[29]....
        /*0258*/ 	.word	0x000057f0
        /*025c*/ 	.word	0x00000008
        /*0260*/ 	.word	0x00000000
        /*0264*/ 	.short	0x010a
        /*0266*/ 	.byte	0x3f
	.zero		1


	//   ....[30]....
        /*0268*/ 	.word	0x00005880
        /*026c*/ 	.word	0x00000009
        /*0270*/ 	.word	0x00000000
        /*0274*/ 	.short	0x010a
        /*0276*/ 	.byte	0x3f
	.zero		1


	//   ....[31]....
        /*0278*/ 	.word	0x00005910
        /*027c*/ 	.word	0x00000008
        /*0280*/ 	.word	0x00000000
        /*0284*/ 	.short	0x010a
        /*0286*/ 	.byte	0x3f
	.zero		1


	//   ....[32]....
        /*0288*/ 	.word	0x000059a0
        /*028c*/ 	.word	0x00000009
        /*0290*/ 	.word	0x00000000
        /*0294*/ 	.short	0x010a
        /*0296*/ 	.byte	0x3f
	.zero		1


	//   ....[33]....
        /*0298*/ 	.word	0x00005a30
        /*029c*/ 	.word	0x00000008
        /*02a0*/ 	.word	0x00000000
        /*02a4*/ 	.short	0x010a
        /*02a6*/ 	.byte	0x3f
	.zero		1


	//   ....[34]....
        /*02a8*/ 	.word	0x00005ac0
        /*02ac*/ 	.word	0x00000009
        /*02b0*/ 	.word	0x00000000
        /*02b4*/ 	.short	0x010a
        /*02b6*/ 	.byte	0x3f
	.zero		1


	//   ....[35]....
        /*02b8*/ 	.word	0x00005b50
        /*02bc*/ 	.word	0x00000006
        /*02c0*/ 	.word	0x00000000
        /*02c4*/ 	.short	0x010a
        /*02c6*/ 	.byte	0x3f
	.zero		1


	//   ....[36]....
        /*02c8*/ 	.word	0x00005be0
        /*02cc*/ 	.word	0x00000003
        /*02d0*/ 	.word	0x00000000
        /*02d4*/ 	.short	0x010a
        /*02d6*/ 	.byte	0x3f
	.zero		1


	//   ....[37]....
        /*02d8*/ 	.word	0x00005c40
        /*02dc*/ 	.word	0x00000003
        /*02e0*/ 	.word	0x00000000
        /*02e4*/ 	.short	0x010a
        /*02e6*/ 	.byte	0x3f
	.zero		1


	//   ....[38]....
        /*02e8*/ 	.word	0x00005c90
        /*02ec*/ 	.word	0x00000005
        /*02f0*/ 	.word	0x00000000
        /*02f4*/ 	.short	0x010a
        /*02f6*/ 	.byte	0x3f
	.zero		1


	//   ....[39]....
        /*02f8*/ 	.word	0x00005d60
        /*02fc*/ 	.word	0x00000017
        /*0300*/ 	.word	0x00000048
        /*0304*/ 	.short	0x010a
        /*0306*/ 	.byte	0x3f
	.zero		1


	//   ....[40]....
        /*0308*/ 	.word	0x00005e30
        /*030c*/ 	.word	0x00000007
        /*0310*/ 	.word	0x00000000
        /*0314*/ 	.short	0x010a
        /*0316*/ 	.byte	0x3f
	.zero		1


	//   ....[41]....
        /*0318*/ 	.word	0x00005e80
        /*031c*/ 	.word	0x00000008
        /*0320*/ 	.word	0x00000000
        /*0324*/ 	.short	0x010a
        /*0326*/ 	.byte	0x3f
	.zero		1


	//   ....[42]....
        /*0328*/ 	.word	0x00005ed0
        /*032c*/ 	.word	0x00000009
        /*0330*/ 	.word	0x00000000
        /*0334*/ 	.short	0x010a
        /*0336*/ 	.byte	0x3f
	.zero		1


	//   ....[43]....
        /*0338*/ 	.word	0x00005f20
        /*033c*/ 	.word	0x00000008
        /*0340*/ 	.word	0x00000000
        /*0344*/ 	.short	0x010a
        /*0346*/ 	.byte	0x3f
	.zero		1


	//   ....[44]....
        /*0348*/ 	.word	0x00005f70
        /*034c*/ 	.word	0x00000009
        /*0350*/ 	.word	0x00000000
        /*0354*/ 	.short	0x010a
        /*0356*/ 	.byte	0x3f
	.zero		1


	//   ....[45]....
        /*0358*/ 	.word	0x00005fc0
        /*035c*/ 	.word	0x00000008
        /*0360*/ 	.word	0x00000000
        /*0364*/ 	.short	0x010a
        /*0366*/ 	.byte	0x3f
	.zero		1


	//   ....[46]....
        /*0368*/ 	.word	0x00006010
        /*036c*/ 	.word	0x00000009
        /*0370*/ 	.word	0x00000000
        /*0374*/ 	.short	0x010a
        /*0376*/ 	.byte	0x3f
	.zero		1


	//   ....[47]....
        /*0378*/ 	.word	0x00006060
        /*037c*/ 	.word	0x00000006
        /*0380*/ 	.word	0x00000000
        /*0384*/ 	.short	0x010a
        /*0386*/ 	.byte	0x3f
	.zero		1


	//----- nvinfo : EIATTR_NUM_MBARRIERS
	.align		4
.L_35:
        /*0388*/ 	.byte	0x03, 0x38
        /*038a*/ 	.short	0x0014


	//----- nvinfo : EIATTR_EXIT_INSTR_OFFSETS
	.align		4
        /*038c*/ 	.byte	0x04, 0x1c
        /*038e*/ 	.short	(.L_37 - .L_36)


	//   ....[0]....
.L_36:
        /*0390*/ 	.word	0x000009b0


	//   ....[1]....
        /*0394*/ 	.word	0x000011c0


	//   ....[2]....
        /*0398*/ 	.word	0x000043b0


	//   ....[3]....
        /*039c*/ 	.word	0x00004910


	//   ....[4]....
        /*03a0*/ 	.word	0x00005c30


	//----- nvinfo : EIATTR_MAX_THREADS
	.align		4
.L_37:
        /*03a4*/ 	.byte	0x04, 0x05
        /*03a6*/ 	.short	(.L_39 - .L_38)
.L_38:
        /*03a8*/ 	.word	0x00000180
        /*03ac*/ 	.word	0x00000001
        /*03b0*/ 	.word	0x00000001


	//----- nvinfo : EIATTR_CRS_STACK_SIZE
	.align		4
.L_39:
        /*03b4*/ 	.byte	0x04, 0x1e
        /*03b6*/ 	.short	(.L_41 - .L_40)
.L_40:
        /*03b8*/ 	.word	0x00000000


	//----- nvinfo : EIATTR_CBANK_PARAM_SIZE
	.align		4
.L_41:
        /*03bc*/ 	.byte	0x03, 0x19
        /*03be*/ 	.short	0x0470


	//----- nvinfo : EIATTR_PARAM_CBANK
	.align		4
        /*03c0*/ 	.byte	0x04, 0x0a
        /*03c2*/ 	.short	(.L_43 - .L_42)
	.align		4
.L_42:
        /*03c4*/ 	.word	index@(.nv.constant0._ZN7cutlass13device_kernelINS_4gemm6kernel13GemmUniversalIN4cute5tupleIJiiiiEEENS1_10collective13CollectiveMmaINS1_34MainloopSm90TmaGmmaWarpSpecializedILi9ENS5_IJNS4_1CILi1EEENSA_ILi4EEESB_EEENS1_35KernelTmaWarpSpecializedCooperativeEEENS5_IJNSA_ILi128EEENSA_ILi64EEESG_EEEaNS5_IJlSB_lEEEaSJ_NS4_8TiledMMAINS4_8MMA_AtomIJNS4_4SM904GMMA26MMA_64x64x32_S32S8S8_SS_TNEEEENS4_6LayoutINS5_IJNSA_ILi2EEESB_SB_EEENS5_IJSB_NSA_ILi0EEEST_EEEEENS5_IJNS4_10UnderscoreESW_SW_EEEEENS4_23SM90_TMA_LOAD_MULTICASTENS4_14ComposedLayoutINS4_7SwizzleILi3ELi4ELi3EEENS4_18smem_ptr_flag_bitsILi8EEENSQ_INS5_IJNSA_ILi8EEESG_EEENS5_IJSG_SB_EEEEEEEvNS4_8identityENS4_13SM90_TMA_LOADES19_vS1A_EENS_8epilogue10collective6detail29Sm90TmaWarpSpecializedAdapterINS1E_15DefaultEpilogueIaSJ_SJ_NS1D_6thread17LinearCombinationIaLi1EiiLNS1I_9ScaleType4KindE0ELNS_15FloatRoundStyleE2EaEENS1_15EpilogueDefaultEEEEEvvEEEEvNT_6ParamsE)
        /*03c8*/ 	.short	0x0210
        /*03ca*/ 	.short	0x0470


	//----- nvinfo : EIATTR_SW_WAR
	.align		4
.L_43:
        /*03cc*/ 	.byte	0x04, 0x36
        /*03ce*/ 	.short	(.L_45 - .L_44)
.L_44:
        /*03d0*/ 	.word	0x00000008
.L_45:


//--------------------- .nv.callgraph             --------------------------
	.section	.nv.callgraph,"",@"SHT_CUDA_CALLGRAPH"
	.align	4
	.sectionentsize	8
	.align		4
        /*0000*/ 	.word	0x00000000
	.align		4
        /*0004*/ 	.word	0xffffffff
	.align		4
        /*0008*/ 	.word	index@(_ZN7cutlass13device_kernelINS_4gemm6kernel13GemmUniversalIN4cute5tupleIJiiiiEEENS1_10collective13CollectiveMmaINS1_34MainloopSm90TmaGmmaWarpSpecializedILi9ENS5_IJNS4_1CILi1EEENSA_ILi4EEESB_EEENS1_35KernelTmaWarpSpecializedCooperativeEEENS5_IJNSA_ILi128EEENSA_ILi64EEESG_EEEaNS5_IJlSB_lEEEaSJ_NS4_8TiledMMAINS4_8MMA_AtomIJNS4_4SM904GMMA26MMA_64x64x32_S32S8S8_SS_TNEEEENS4_6LayoutINS5_IJNSA_ILi2EEESB_SB_EEENS5_IJSB_NSA_ILi0EEEST_EEEEENS5_IJNS4_10UnderscoreESW_SW_EEEEENS4_23SM90_TMA_LOAD_MULTICASTENS4_14ComposedLayoutINS4_7SwizzleILi3ELi4ELi3EEENS4_18smem_ptr_flag_bitsILi8EEENSQ_INS5_IJNSA_ILi8EEESG_EEENS5_IJSG_SB_EEEEEEEvNS4_8identityENS4_13SM90_TMA_LOADES19_vS1A_EENS_8epilogue10collective6detail29Sm90TmaWarpSpecializedAdapterINS1E_15DefaultEpilogueIaSJ_SJ_NS1D_6thread17LinearCombinationIaLi1EiiLNS1I_9ScaleType4KindE0ELNS_15FloatRoundStyleE2EaEENS1_15EpilogueDefaultEEEEEvvEEEEvNT_6ParamsE)
	.align		4
        /*000c*/ 	.word	index@(__assertfail)
	.align		4
        /*0010*/ 	.word	0x00000000
	.align		4
        /*0014*/ 	.word	0xfffffffe
	.align		4
        /*0018*/ 	.word	0x00000000
	.align		4
        /*001c*/ 	.word	0xfffffffd
	.align		4
        /*0020*/ 	.word	0x00000000
	.align		4
        /*0024*/ 	.word	0xfffffffc


//--------------------- .nv.constant4             --------------------------
	.section	.nv.constant4,"a",@progbits
	.align	8
	.align		8
.nv.constant4:
        /*0000*/ 	.dword	__assertfail
	.align		8
        /*0008*/ 	.dword	__unnamed_1
	.align		8
        /*0010*/ 	.dword	_ZN40_INTERNAL_3213b7d3_4_k_cu_92c07041_216964cuda3std3__45__cpo5beginE
	.align		8
        /*0018*/ 	.dword	_ZN40_INTERNAL_3213b7d3_4_k_cu_92c07041_216964cuda3std3__45__cpo3endE
	.align		8
        /*0020*/ 	.dword	_ZN40_INTERNAL_3213b7d3_4_k_cu_92c07041_216964cuda3std3__45__cpo6cbeginE
	.align		8
        /*0028*/ 	.dword	_ZN40_INTERNAL_3213b7d3_4_k_cu_92c07041_216964cuda3std3__45__cpo4cendE
	.align		8
        /*0030*/ 	.dword	_ZN40_INTERNAL_3213b7d3_4_k_cu_92c07041_216964cuda3std3__442_GLOBAL__N__3213b7d3_4_k_cu_92c07041_216966ignoreE
	.align		8
        /*0038*/ 	.dword	_ZN40_INTERNAL_3213b7d3_4_k_cu_92c07041_216964cuda3std3__419piecewise_constructE
	.align		8
        /*0040*/ 	.dword	_ZN40_INTERNAL_3213b7d3_4_k_cu_92c07041_216964cuda3std3__48in_placeE
	.align		8
        /*0048*/ 	.dword	_ZN40_INTERNAL_3213b7d3_4_k_cu_92c07041_216964cuda3std6ranges3__45__cpo4swapE
	.align		8
        /*0050*/ 	.dword	_ZN40_INTERNAL_3213b7d3_4_k_cu_92c07041_216964cuda3std6ranges3__45__cpo9iter_moveE
	.align		8
        /*0058*/ 	.dword	_ZN40_INTERNAL_3213b7d3_4_k_cu_92c07041_216964cute7productE
	.align		8
        /*0060*/ 	.dword	_ZN40_INTERNAL_3213b7d3_4_k_cu_92c07041_216964cute1_E
	.align		8
        /*0068*/ 	.dword	$str$22
	.align		8
        /*0070*/ 	.dword	$str$23


//--------------------- .text._ZN7cutlass13device_kernelINS_4gemm6kernel13GemmUniversalIN4cute5tupleIJiiiiEEENS1_10collective13CollectiveMmaINS1_34MainloopSm90TmaGmmaWarpSpecializedILi9ENS5_IJNS4_1CILi1EEENSA_ILi4EEESB_EEENS1_35KernelTmaWarpSpecializedCooperativeEEENS5_IJNSA_ILi128EEENSA_ILi64EEESG_EEEaNS5_IJlSB_lEEEaSJ_NS4_8TiledMMAINS4_8MMA_AtomIJNS4_4SM904GMMA26MMA_64x64x32_S32S8S8_SS_TNEEEENS4_6LayoutINS5_IJNSA_ILi2EEESB_SB_EEENS5_IJSB_NSA_ILi0EEEST_EEEEENS5_IJNS4_10UnderscoreESW_SW_EEEEENS4_23SM90_TMA_LOAD_MULTICASTENS4_14ComposedLayoutINS4_7SwizzleILi3ELi4ELi3EEENS4_18smem_ptr_flag_bitsILi8EEENSQ_INS5_IJNSA_ILi8EEESG_EEENS5_IJSG_SB_EEEEEEEvNS4_8identityENS4_13SM90_TMA_LOADES19_vS1A_EENS_8epilogue10collective6detail29Sm90TmaWarpSpecializedAdapterINS1E_15DefaultEpilogueIaSJ_SJ_NS1D_6thread17LinearCombinationIaLi1EiiLNS1I_9ScaleType4KindE0ELNS_15FloatRoundStyleE2EaEENS1_15EpilogueDefaultEEEEEvvEEEEvNT_6ParamsE --------------------------
	.section	.text._ZN7cutlass13device_kernelINS_4gemm6kernel13GemmUniversalIN4cute5tupleIJiiiiEEENS1_10collective13CollectiveMmaINS1_34MainloopSm90TmaGmmaWarpSpecializedILi9ENS5_IJNS4_1CILi1EEENSA_ILi4EEESB_EEENS1_35KernelTmaWarpSpecializedCooperativeEEENS5_IJNSA_ILi128EEENSA_ILi64EEESG_EEEaNS5_IJlSB_lEEEaSJ_NS4_8TiledMMAINS4_8MMA_AtomIJNS4_4SM904GMMA26MMA_64x64x32_S32S8S8_SS_TNEEEENS4_6LayoutINS5_IJNSA_ILi2EEESB_SB_EEENS5_IJSB_NSA_ILi0EEEST_EEEEENS5_IJNS4_10UnderscoreESW_SW_EEEEENS4_23SM90_TMA_LOAD_MULTICASTENS4_14ComposedLayoutINS4_7SwizzleILi3ELi4ELi3EEENS4_18smem_ptr_flag_bitsILi8EEENSQ_INS5_IJNSA_ILi8EEESG_EEENS5_IJSG_SB_EEEEEEEvNS4_8identityENS4_13SM90_TMA_LOADES19_vS1A_EENS_8epilogue10collective6detail29Sm90TmaWarpSpecializedAdapterINS1E_15DefaultEpilogueIaSJ_SJ_NS1D_6thread17LinearCombinationIaLi1EiiLNS1I_9ScaleType4KindE0ELNS_15FloatRoundStyleE2EaEENS1_15EpilogueDefaultEEEEEvvEEEEvNT_6ParamsE,"ax",@progbits
	.align	128
.text._ZN7cutlass13device_kernelINS_4gemm6kernel13GemmUniversalIN4cute5tupleIJiiiiEEENS1_10collective13CollectiveMmaINS1_34MainloopSm90TmaGmmaWarpSpecializedILi9ENS5_IJNS4_1CILi1EEENSA_ILi4EEESB_EEENS1_35KernelTmaWarpSpecializedCooperativeEEENS5_IJNSA_ILi128EEENSA_ILi64EEESG_EEEaNS5_IJlSB_lEEEaSJ_NS4_8TiledMMAINS4_8MMA_AtomIJNS4_4SM904GMMA26MMA_64x64x32_S32S8S8_SS_TNEEEENS4_6LayoutINS5_IJNSA_ILi2EEESB_SB_EEENS5_IJSB_NSA_ILi0EEEST_EEEEENS5_IJNS4_10UnderscoreESW_SW_EEEEENS4_23SM90_TMA_LOAD_MULTICASTENS4_14ComposedLayoutINS4_7SwizzleILi3ELi4ELi3EEENS4_18smem_ptr_flag_bitsILi8EEENSQ_INS5_IJNSA_ILi8EEESG_EEENS5_IJSG_SB_EEEEEEEvNS4_8identityENS4_13SM90_TMA_LOADES19_vS1A_EENS_8epilogue10collective6detail29Sm90TmaWarpSpecializedAdapterINS1E_15DefaultEpilogueIaSJ_SJ_NS1D_6thread17LinearCombinationIaLi1EiiLNS1I_9ScaleType4KindE0ELNS_15FloatRoundStyleE2EaEENS1_15EpilogueDefaultEEEEEvvEEEEvNT_6ParamsE:
        .type           _ZN7cutlass13device_kernelINS_4gemm6kernel13GemmUniversalIN4cute5tupleIJiiiiEEENS1_10collective13CollectiveMmaINS1_34MainloopSm90TmaGmmaWarpSpecializedILi9ENS5_IJNS4_1CILi1EEENSA_ILi4EEESB_EEENS1_35KernelTmaWarpSpecializedCooperativeEEENS5_IJNSA_ILi128EEENSA_ILi64EEESG_EEEaNS5_IJlSB_lEEEaSJ_NS4_8TiledMMAINS4_8MMA_AtomIJNS4_4SM904GMMA26MMA_64x64x32_S32S8S8_SS_TNEEEENS4_6LayoutINS5_IJNSA_ILi2EEESB_SB_EEENS5_IJSB_NSA_ILi0EEEST_EEEEENS5_IJNS4_10UnderscoreESW_SW_EEEEENS4_23SM90_TMA_LOAD_MULTICASTENS4_14ComposedLayoutINS4_7SwizzleILi3ELi4ELi3EEENS4_18smem_ptr_flag_bitsILi8EEENSQ_INS5_IJNSA_ILi8EEESG_EEENS5_IJSG_SB_EEEEEEEvNS4_8identityENS4_13SM90_TMA_LOADES19_vS1A_EENS_8epilogue10collective6detail29Sm90TmaWarpSpecializedAdapterINS1E_15DefaultEpilogueIaSJ_SJ_NS1D_6thread17LinearCombinationIaLi1EiiLNS1I_9ScaleType4KindE0ELNS_15FloatRoundStyleE2EaEENS1_15EpilogueDefaultEEEEEvvEEEEvNT_6ParamsE,@function
        .size           _ZN7cutlass13device_kernelINS_4gemm6kernel13GemmUniversalIN4cute5tupleIJiiiiEEENS1_10collective13CollectiveMmaINS1_34MainloopSm90TmaGmmaWarpSpecializedILi9ENS5_IJNS4_1CILi1EEENSA_ILi4EEESB_EEENS1_35KernelTmaWarpSpecializedCooperativeEEENS5_IJNSA_ILi128EEENSA_ILi64EEESG_EEEaNS5_IJlSB_lEEEaSJ_NS4_8TiledMMAINS4_8MMA_AtomIJNS4_4SM904GMMA26MMA_64x64x32_S32S8S8_SS_TNEEEENS4_6LayoutINS5_IJNSA_ILi2EEESB_SB_EEENS5_IJSB_NSA_ILi0EEEST_EEEEENS5_IJNS4_10UnderscoreESW_SW_EEEEENS4_23SM90_TMA_LOAD_MULTICASTENS4_14ComposedLayoutINS4_7SwizzleILi3ELi4ELi3EEENS4_18smem_ptr_flag_bitsILi8EEENSQ_INS5_IJNSA_ILi8EEESG_EEENS5_IJSG_SB_EEEEEEEvNS4_8identityENS4_13SM90_TMA_LOADES19_vS1A_EENS_8epilogue10collective6detail29Sm90TmaWarpSpecializedAdapterINS1E_15DefaultEpilogueIaSJ_SJ_NS1D_6thread17LinearCombinationIaLi1EiiLNS1I_9ScaleType4KindE0ELNS_15FloatRoundStyleE2EaEENS1_15EpilogueDefaultEEEEEvvEEEEvNT_6ParamsE,(.L_x_150 - _ZN7cutlass13device_kernelINS_4gemm6kernel13GemmUniversalIN4cute5tupleIJiiiiEEENS1_10collective13CollectiveMmaINS1_34MainloopSm90TmaGmmaWarpSpecializedILi9ENS5_IJNS4_1CILi1EEENSA_ILi4EEESB_EEENS1_35KernelTmaWarpSpecializedCooperativeEEENS5_IJNSA_ILi128EEENSA_ILi64EEESG_EEEaNS5_IJlSB_lEEEaSJ_NS4_8TiledMMAINS4_8MMA_AtomIJNS4_4SM904GMMA26MMA_64x64x32_S32S8S8_SS_TNEEEENS4_6LayoutINS5_IJNSA_ILi2EEESB_SB_EEENS5_IJSB_NSA_ILi0EEEST_EEEEENS5_IJNS4_10UnderscoreESW_SW_EEEEENS4_23SM90_TMA_LOAD_MULTICASTENS4_14ComposedLayoutINS4_7SwizzleILi3ELi4ELi3EEENS4_18smem_ptr_flag_bitsILi8EEENSQ_INS5_IJNSA_ILi8EEESG_EEENS5_IJSG_SB_EEEEEEEvNS4_8identityENS4_13SM90_TMA_LOADES19_vS1A_EENS_8epilogue10collective6detail29Sm90TmaWarpSpecializedAdapterINS1E_15DefaultEpilogueIaSJ_SJ_NS1D_6thread17LinearCombinationIaLi1EiiLNS1I_9ScaleType4KindE0ELNS_15FloatRoundStyleE2EaEENS1_15EpilogueDefaultEEEEEvvEEEEvNT_6ParamsE)
        .other          _ZN7cutlass13device_kernelINS_4gemm6kernel13GemmUniversalIN4cute5tupleIJiiiiEEENS1_10collective13CollectiveMmaINS1_34MainloopSm90TmaGmmaWarpSpecializedILi9ENS5_IJNS4_1CILi1EEENSA_ILi4EEESB_EEENS1_35KernelTmaWarpSpecializedCooperativeEEENS5_IJNSA_ILi128EEENSA_ILi64EEESG_EEEaNS5_IJlSB_lEEEaSJ_NS4_8TiledMMAINS4_8MMA_AtomIJNS4_4SM904GMMA26MMA_64x64x32_S32S8S8_SS_TNEEEENS4_6LayoutINS5_IJNSA_ILi2EEESB_SB_EEENS5_IJSB_NSA_ILi0EEEST_EEEEENS5_IJNS4_10UnderscoreESW_SW_EEEEENS4_23SM90_TMA_LOAD_MULTICASTENS4_14ComposedLayoutINS4_7SwizzleILi3ELi4ELi3EEENS4_18smem_ptr_flag_bitsILi8EEENSQ_INS5_IJNSA_ILi8EEESG_EEENS5_IJSG_SB_EEEEEEEvNS4_8identityENS4_13SM90_TMA_LOADES19_vS1A_EENS_8epilogue10collective6detail29Sm90TmaWarpSpecializedAdapterINS1E_15DefaultEpilogueIaSJ_SJ_NS1D_6thread17LinearCombinationIaLi1EiiLNS1I_9ScaleType4KindE0ELNS_15FloatRoundStyleE2EaEENS1_15EpilogueDefaultEEEEEvvEEEEvNT_6ParamsE,@"STO_CUDA_ENTRY STV_DEFAULT"
_ZN7cutlass13device_kernelINS_4gemm6kernel13GemmUniversalIN4cute5tupleIJiiiiEEENS1_10collective13CollectiveMmaINS1_34MainloopSm90TmaGmmaWarpSpecializedILi9ENS5_IJNS4_1CILi1EEENSA_ILi4EEESB_EEENS1_35KernelTmaWarpSpecializedCooperativeEEENS5_IJNSA_ILi128EEENSA_ILi64EEESG_EEEaNS5_IJlSB_lEEEaSJ_NS4_8TiledMMAINS4_8MMA_AtomIJNS4_4SM904GMMA26MMA_64x64x32_S32S8S8_SS_TNEEEENS4_6LayoutINS5_IJNSA_ILi2EEESB_SB_EEENS5_IJSB_NSA_ILi0EEEST_EEEEENS5_IJNS4_10UnderscoreESW_SW_EEEEENS4_23SM90_TMA_LOAD_MULTICASTENS4_14ComposedLayoutINS4_7SwizzleILi3ELi4ELi3EEENS4_18smem_ptr_flag_bitsILi8EEENSQ_INS5_IJNSA_ILi8EEESG_EEENS5_IJSG_SB_EEEEEEEvNS4_8identityENS4_13SM90_TMA_LOADES19_vS1A_EENS_8epilogue10collective6detail29Sm90TmaWarpSpecializedAdapterINS1E_15DefaultEpilogueIaSJ_SJ_NS1D_6thread17LinearCombinationIaLi1EiiLNS1I_9ScaleType4KindE0ELNS_15FloatRoundStyleE2EaEENS1_15EpilogueDefaultEEEEEvvEEEEvNT_6ParamsE:
[----:B------:R-:W0:Y:S01]  /*0000*/  LDC R1, c[0x0][0x28] ;  /* 0x00000a00ff017b82 */ /* 0x000e220000000800 */
[----:B------:R-:W1:Y:S01]  /*0010*/  S2R R18, SR_TID.X ;  /* 0x0000000000127919 */ /* 0x000e620000002100 */
[----:B------:R-:W-:Y:S01]  /*0020*/  ELECT P0, URZ, PT ;  /* 0x00000000003f782f */ /* 0x000fe20003800000 */
[----:B------:R-:W-:Y:S01]  /*0030*/  BSSY B0, `(.L_x_0) ;  /* 0x000000f000007945 */ /* 0x000fe20003800000 */
[--C-:B-1----:R-:W-:Y:S02]  /*0040*/  SHF.R.U32.HI R0, RZ, 0x5, R18.reuse ;  /* 0x00000005ff007819 */ /* 0x102fe40000011612 */
[----:B------:R-:W-:-:S03]  /*0050*/  SHF.R.U32.HI R3, RZ, 0x7, R18 ;  /* 0x00000007ff037819 */ /* 0x000fc60000011612 */
[----:B------:R-:W1:Y:S04]  /*0060*/  SHFL.IDX PT, R2, R0, RZ, 0x1f ;  /* 0x00001fff00027589 */ /* 0x000e6800000e0000 */
[----:B------:R2:W3:Y:S01]  /*0070*/  SHFL.IDX PT, R5, R3, RZ, 0x1f ;  /* 0x00001fff03057589 */ /* 0x0004e200000e0000 */
[----:B-1----:R-:W-:-:S13]  /*0080*/  ISETP.NE.OR P0, PT, R2, RZ, !P0 ;  /* 0x000000ff0200720c */ /* 0x002fda0004705670 */
[----:B0-23--:R-:W-:Y:S05]  /*0090*/  @P0 BRA `(.L_x_1) ;  /* 0x0000000000200947 */ /* 0x00dfea0003800000 */
[----:B------:R-:W-:Y:S02]  /*00a0*/  ULDC.64 UR4, c[0x0][0x198] ;  /* 0x0000660000047ab9 */ /* 0x000fe40000000a00 */
[----:B------:R-:W-:Y:S02]  /*00b0*/  UIADD3 UR6, UP0, UR4, 0xf0, URZ ;  /* 0x000000f004067890 */ /* 0x000fe4000ff1e03f */
[----:B------:R-:W-:Y:S02]  /*00c0*/  UIADD3 UR4, UP1, UR4, 0x1f0, URZ ;  /* 0x000001f004047890 */ /* 0x000fe4000ff3e03f */
[----:B------:R-:W-:Y:S02]  /*00d0*/  UIADD3.X UR7, URZ, UR5, URZ, UP0, !UPT ;  /* 0x000000053f077290 */ /* 0x000fe400087fe43f */
[----:B------:R-:W-:-:S07]  /*00e0*/  UIADD3.X UR5, URZ, UR5, URZ, UP1, !UPT ;  /* 0x000000053f057290 */ /* 0x000fce0008ffe43f */
[----:B------:R0:W-:Y:S02]  /*00f0*/  UTMACCTL.PF [UR6] ;  /* 0x00000000060079b9 */ /* 0x0001e40008040000 */
[----:B------:R0:W-:Y:S02]  /*0100*/  UTMACCTL.PF [UR4] ;  /* 0x00000000040079b9 */ /* 0x0001e40008040000 */
[----:B0-----:R-:W-:Y:S01]  /*0110*/  NOP ;  /* 0x0000000000007918 */ /* 0x001fe20000000000 */
.L_x_1:
[----:B------:R-:W-:Y:S05]  /*0120*/  BSYNC B0 ;  /* 0x0000000000007941 */ /* 0x000fea0003800000 */
.L_x_0:
[----:B------:R-:W0:Y:S02]  /*0130*/  SHFL.IDX PT, R3, R0, RZ, 0x1f ;  /* 0x00001fff00037589 */ /* 0x000e2400000e0000 */
[----:B0-----:R-:W-:-:S13]  /*0140*/  ISETP.NE.AND P0, PT, R3, RZ, PT ;  /* 0x000000ff0300720c */ /* 0x001fda0003f05270 */
[----:B------:R-:W-:Y:S05]  /*0150*/  @P0 BRA `(.L_x_2) ;  /* 0x00000000008c0947 */ /* 0x000fea0003800000 */
[----:B------:R-:W-:Y:S01]  /*0160*/  ELECT P0, URZ, PT ;  /* 0x00000000003f782f */ /* 0x000fe20003800000 */
[----:B------:R-:W-:-:S12]  /*0170*/  BSSY B0, `(.L_x_2) ;  /* 0x0000021000007945 */ /* 0x000fd80003800000 */
[----:B------:R-:W-:Y:S05]  /*0180*/  @!P0 BRA `(.L_x_3) ;  /* 0x00000000007c8947 */ /* 0x000fea0003800000 */
[----:B------:R-:W0:Y:S01]  /*0190*/  S2UR UR8, SR_CgaCtaId ;  /* 0x00000000000879c3 */ /* 0x000e220000008800 */
[----:B------:R-:W-:Y:S01]  /*01a0*/  UMOV UR4, 0x400 ;  /* 0x0000040000047882 */ /* 0x000fe20000000000 */
[----:B------:R-:W-:Y:S01]  /*01b0*/  UMOV UR5, 0x1 ;  /* 0x0000000100057882 */ /* 0x000fe20000000000 */
[----:B------:R-:W-:Y:S02]  /*01c0*/  UMOV UR6, 0x8 ;  /* 0x0000000800067882 */ /* 0x000fe40000000000 */
[----:B------:R-:W-:-:S04]  /*01d0*/  UIADD3 UR6, -UR6, 0x100000, URZ ;  /* 0x0010000006067890 */ /* 0x000fc8000fffe13f */
[----:B------:R-:W-:Y:S02]  /*01e0*/  USHF.L.U32 UR7, UR6, 0xb, URZ ;  /* 0x0000000b06077899 */ /* 0x000fe4000800063f */
[----:B------:R-:W-:Y:S02]  /*01f0*/  USHF.L.U32 UR6, UR6, 0x1, URZ ;  /* 0x0000000106067899 */ /* 0x000fe4000800063f */
[----:B0-----:R-:W-:Y:S02]  /*0200*/  ULEA UR8, UR8, UR4, 0x18 ;  /* 0x0000000408087291 */ /* 0x001fe4000f8ec03f */
[----:B------:R-:W-:-:S04]  /*0210*/  UIADD3 UR4, -UR5, 0x100000, URZ ;  /* 0x0010000005047890 */ /* 0x000fc8000fffe13f */
[----:B------:R-:W-:Y:S02]  /*0220*/  USHF.L.U32 UR5, UR4, 0xb, URZ ;  /* 0x0000000b04057899 */ /* 0x000fe4000800063f */
[----:B------:R-:W-:Y:S01]  /*0230*/  USHF.L.U32 UR4, UR4, 0x1, URZ ;  /* 0x0000000104047899 */ /* 0x000fe2000800063f */
[----:B------:R-:W0:Y:S11]  /*0240*/  FENCE.VIEW.ASYNC.S ;  /* 0x00000000000073c6 */ /* 0x000e360000000000 */
[----:B0-----:R0:W1:Y:S01]  /*0250*/  SYNCS.EXCH.64 URZ, [UR8], UR4 ;  /* 0x00000004083f75b2 */ /* 0x0010620008000100 */
[----:B------:R0:W2:Y:S01]  /*0260*/  SYNCS.EXCH.64 URZ, [UR8+0x48], UR6 ;  /* 0x00004806083f75b2 */ /* 0x0000a20008000100 */
[----:B------:R0:W3:Y:S01]  /*0270*/  SYNCS.EXCH.64 URZ, [UR8+0x8], UR4 ;  /* 0x00000804083f75b2 */ /* 0x0000e20008000100 */
[----:B------:R0:W4:Y:S01]  /*0280*/  SYNCS.EXCH.64 URZ, [UR8+0x50], UR6 ;  /* 0x00005006083f75b2 */ /* 0x0001220008000100 */
[----:B------:R0:W0:Y:S01]  /*0290*/  SYNCS.EXCH.64 URZ, [UR8+0x10], UR4 ;  /* 0x00001004083f75b2 */ /* 0x0000220008000100 */
        /* <DEDUP_REMOVED lines=13> */
[----:B------:R-:W-:Y:S01]  /*0370*/  NOP ;  /* 0x0000000000007918 */ /* 0x000fe20000000000 */
.L_x_3:
[----:B0-----:R-:W-:Y:S05]  /*0380*/  BSYNC B0 ;  /* 0x0000000000007941 */ /* 0x001fea0003800000 */
.L_x_2:
[----:B------:R-:W-:Y:S01]  /*0390*/  SHF.R.S32.HI R7, RZ, 0x1f, R18 ;  /* 0x0000001fff077819 */ /* 0x000fe20000011412 */
[----:B------:R-:W0:Y:S01]  /*03a0*/  SHFL.IDX PT, R0, R0, RZ, 0x1f ;  /* 0x00001fff00007589 */ /* 0x000e2200000e0000 */
[----:B------:R-:W5:Y:S01]  /*03b0*/  S2UR UR8, SR_CTAID.X ;  /* 0x00000000000879c3 */ /* 0x000f620000002500 */
[----:B------:R-:W-:Y:S02]  /*03c0*/  ELECT P0, URZ, PT ;  /* 0x00000000003f782f */ /* 0x000fe40003800000 */
[----:B------:R-:W-:Y:S01]  /*03d0*/  LEA.HI R7, R7, R18, RZ, 0x7 ;  /* 0x0000001207077211 */ /* 0x000fe200078f38ff */
[----:B------:R-:W1:Y:S01]  /*03e0*/  S2R R4, SR_CTAID.Y ;  /* 0x0000000000047919 */ /* 0x000e620000002600 */
[----:B------:R-:W-:Y:S01]  /*03f0*/  ULDC UR4, c[0x0][0x154] ;  /* 0x0000550000047ab9 */ /* 0x000fe20000000800 */
[----:B------:R-:W-:Y:S01]  /*0400*/  NOP ;  /* 0x0000000000007918 */ /* 0x000fe20000000000 */
[----:B------:R-:W-:Y:S01]  /*0410*/  LOP3.LUT R7, R7, 0xffffff80, RZ, 0xc0, !PT ;  /* 0xffffff8007077812 */ /* 0x000fe200078ec0ff */
[----:B------:R-:W-:Y:S01]  /*0420*/  NOP ;  /* 0x0000000000007918 */ /* 0x000fe20000000000 */
[----:B------:R-:W2:Y:S03]  /*0430*/  LDC R12, c[0x0][0x140] ;  /* 0x00005000ff0c7b82 */ /* 0x000ea60000000800 */
[----:B------:R-:W-:-:S05]  /*0440*/  IMAD.IADD R7, R18, 0x1, -R7 ;  /* 0x0000000112077824 */ /* 0x000fca00078e0a07 */
[----:B------:R-:W-:Y:S02]  /*0450*/  SHF.R.S32.HI R6, RZ, 0x1f, R7 ;  /* 0x0000001fff067819 */ /* 0x000fe40000011407 */
[----:B------:R-:W-:Y:S02]  /*0460*/  LOP3.LUT P2, RZ, R7, 0x7, RZ, 0xc0, !PT ;  /* 0x0000000707ff7812 */ /* 0x000fe4000784c0ff */
[----:B------:R-:W-:Y:S02]  /*0470*/  LEA.HI R6, R6, R7, RZ, 0x3 ;  /* 0x0000000706067211 */ /* 0x000fe400078f18ff */
[----:B0-----:R-:W-:Y:S02]  /*0480*/  ISETP.NE.OR P0, PT, R0, RZ, !P0 ;  /* 0x000000ff0000720c */ /* 0x001fe40004705670 */
[--C-:B------:R-:W-:Y:S02]  /*0490*/  SHF.R.S32.HI R0, RZ, 0x3, R6.reuse ;  /* 0x00000003ff007819 */ /* 0x100fe40000011406 */
[----:B------:R-:W-:-:S02]  /*04a0*/  SHF.R.S32.HI R9, RZ, 0x1f, R6 ;  /* 0x0000001fff097819 */ /* 0x000fc40000011406 */
[----:B------:R-:W-:Y:S02]  /*04b0*/  SHF.R.S32.HI R6, RZ, 0x1f, R3 ;  /* 0x0000001fff067819 */ /* 0x000fe40000011403 */
[----:B------:R-:W-:Y:S02]  /*04c0*/  LEA.HI R9, R9, R0, RZ, 0x2 ;  /* 0x0000000009097211 */ /* 0x000fe400078f10ff */
[----:B------:R-:W-:Y:S02]  /*04d0*/  LEA.HI R6, R6, R3, RZ, 0x2 ;  /* 0x0000000306067211 */ /* 0x000fe400078f10ff */
[----:B-1----:R-:W-:Y:S01]  /*04e0*/  I2FP.F32.U32 R8, R4 ;  /* 0x0000000400087245 */ /* 0x002fe20000201000 */
[----:B------:R-:W-:Y:S01]  /*04f0*/  VOTEU.ALL UP0, P0 ;  /* 0x00000000003f7886 */ /* 0x000fe20000000000 */
[----:B------:R-:W-:Y:S01]  /*0500*/  LOP3.LUT R6, R6, 0x3ffffffc, RZ, 0xc0, !PT ;  /* 0x3ffffffc06067812 */ /* 0x000fe200078ec0ff */
[----:B------:R-:W-:Y:S01]  /*0510*/  VOTEU.ALL UP1, P0 ;  /* 0x00000000003f7886 */ /* 0x000fe20000020000 */
[----:B------:R-:W-:Y:S01]  /*0520*/  LOP3.LUT R9, R9, 0xfffffffc, RZ, 0xc0, !PT ;  /* 0xfffffffc09097812 */ /* 0x000fe200078ec0ff */
[----:B------:R-:W-:Y:S01]  /*0530*/  FMUL R10, R8, UR4 ;  /* 0x00000004080a7c20 */ /* 0x000fe20008400000 */
[----:B------:R-:W0:Y:S01]  /*0540*/  @!UP0 S2UR UR7, SR_CgaCtaId ;  /* 0x00000000000789c3 */ /* 0x000e220000008800 */
[----:B------:R-:W-:Y:S01]  /*0550*/  IMAD.IADD R11, R3, 0x1, -R6 ;  /* 0x00000001030b7824 */ /* 0x000fe200078e0a06 */
[----:B-----5:R-:W-:Y:S01]  /*0560*/  I2FP.F32.U32 R6, UR8 ;  /* 0x0000000800067c45 */ /* 0x020fe20008201000 */
[----:B------:R-:W-:Y:S01]  /*0570*/  IMAD.IADD R0, R0, 0x1, -R9 ;  /* 0x0000000100007824 */ /* 0x000fe200078e0a09 */
[----:B------:R-:W-:Y:S01]  /*0580*/  ULDC UR4, c[0x0][0x150] ;  /* 0x0000540000047ab9 */ /* 0x000fe20000000800 */
[----:B------:R-:W1:Y:S01]  /*0590*/  F2I.U32.TRUNC.NTZ R10, R10 ;  /* 0x0000000a000a7305 */ /* 0x000e62000020f000 */
[----:B------:R-:W-:Y:S01]  /*05a0*/  SHF.R.S32.HI R3, RZ, 0x1f, R2 ;  /* 0x0000001fff037819 */ /* 0x000fe20000011402 */
[----:B------:R-:W-:Y:S01]  /*05b0*/  FMUL R6, R6, UR4 ;  /* 0x0000000406067c20 */ /* 0x000fe20008400000 */
[----:B------:R-:W5:Y:S01]  /*05c0*/  LDC R9, c[0x0][0x148] ;  /* 0x00005200ff097b82 */ /* 0x000f620000000800 */
[----:B------:R-:W-:Y:S01]  /*05d0*/  IMAD R11, R11, 0x4, R0 ;  /* 0x000000040b0b7824 */ /* 0x000fe200078e0200 */
[----:B------:R-:W-:Y:S01]  /*05e0*/  LEA.HI R3, R3, R2, RZ, 0x2 ;  /* 0x0000000203037211 */ /* 0x000fe200078f10ff */
[----:B------:R-:W-:Y:S01]  /*05f0*/  UMOV UR4, 0x20 ;  /* 0x0000002000047882 */ /* 0x000fe20000000000 */
[----:B------:R-:W-:Y:S01]  /*0600*/  @!UP0 UMOV UR6, 0x400 ;  /* 0x0000040000068882 */ /* 0x000fe20000000000 */
[----:B------:R-:W3:Y:S01]  /*0610*/  F2I.U32.TRUNC.NTZ R6, R6 ;  /* 0x0000000600067305 */ /* 0x000ee2000020f000 */
[----:B------:R-:W-:Y:S01]  /*0620*/  LOP3.LUT R3, R3, 0xfffffffc, RZ, 0xc0, !PT ;  /* 0xfffffffc03037812 */ /* 0x000fe200078ec0ff */
[----:B------:R-:W-:Y:S01]  /*0630*/  IMAD.SHL.U32 R22, R11, 0x4, RZ ;  /* 0x000000040b167824 */ /* 0x000fe200078e00ff */
[----:B------:R-:W4:Y:S01]  /*0640*/  LDC R8, c[0x0][0x144] ;  /* 0x00005100ff087b82 */ /* 0x000f220000000800 */
[----:B------:R-:W-:-:S04]  /*0650*/  @!UP0 UIADD3 UR4, -UR4, 0x100000, URZ ;  /* 0x0010000004048890 */ /* 0x000fc8000fffe13f */
[----:B------:R-:W-:Y:S02]  /*0660*/  @!UP0 USHF.L.U32 UR5, UR4, 0xb, URZ ;  /* 0x0000000b04058899 */ /* 0x000fe4000800063f */
[----:B------:R-:W-:Y:S01]  /*0670*/  @!UP0 USHF.L.U32 UR4, UR4, 0x1, URZ ;  /* 0x0000000104048899 */ /* 0x000fe2000800063f */
[----:B--2---:R-:W-:Y:S01]  /*0680*/  ISETP.EQ.U32.AND P3, PT, R12, 0x1, PT ;  /* 0x000000010c00780c */ /* 0x004fe20003f62070 */
[----:B------:R-:W-:Y:S01]  /*0690*/  IMAD.IADD R0, R2, 0x1, -R3 ;  /* 0x0000000102007824 */ /* 0x000fe200078e0a03 */
[----:B------:R-:W-:Y:S01]  /*06a0*/  LOP3.LUT R22, R11, 0xc, R22, 0x78, !PT ;  /* 0x0000000c0b167812 */ /* 0x000fe200078e7816 */
[----:B-1----:R-:W-:Y:S01]  /*06b0*/  IMAD.MOV R14, RZ, RZ, -R10 ;  /* 0x000000ffff0e7224 */ /* 0x002fe200078e0a0a */
[----:B0-----:R-:W-:Y:S02]  /*06c0*/  @!UP0 ULEA UR6, UR7, UR6, 0x18 ;  /* 0x0000000607068291 */ /* 0x001fe4000f8ec03f */
[----:B------:R-:W-:Y:S01]  /*06d0*/  ISETP.NE.AND P1, PT, R0, 0x3, PT ;  /* 0x000000030000780c */ /* 0x000fe20003f25270 */
[----:B------:R-:W-:Y:S01]  /*06e0*/  VOTEU.ALL UP0, P0 ;  /* 0x00000000003f7886 */ /* 0x000fe20000000000 */
[----:B------:R-:W-:Y:S01]  /*06f0*/  ISETP.LT.U32.AND P0, PT, R22, 0x4, !P2 ;  /* 0x000000041600780c */ /* 0x000fe20005701070 */
[----:B---3--:R-:W-:Y:S01]  /*0700*/  IMAD.MOV R3, RZ, RZ, -R6 ;  /* 0x000000ffff037224 */ /* 0x008fe200078e0a06 */
[----:B------:R-:W-:-:S02]  /*0710*/  ISETP.EQ.OR P1, PT, R0, RZ, !P1 ;  /* 0x000000ff0000720c */ /* 0x000fc40004f22670 */
[----:B------:R-:W-:Y:S01]  /*0720*/  ISETP.NE.AND P2, PT, R5, RZ, PT ;  /* 0x000000ff0500720c */ /* 0x000fe20003f45270 */
[----:B-----5:R-:W-:Y:S01]  /*0730*/  IMAD R7, R9, R14, R4 ;  /* 0x0000000e09077224 */ /* 0x020fe200078e0204 */
[----:B------:R-:W-:Y:S01]  /*0740*/  ISETP.EQ.AND P1, PT, R5, RZ, P1 ;  /* 0x000000ff0500720c */ /* 0x000fe20000f22270 */
[----:B------:R-:W0:Y:S02]  /*0750*/  FENCE.VIEW.ASYNC.S ;  /* 0x00000000000073c6 */ /* 0x000e240000000000 */
[----:B0-----:R0:W1:Y:S01]  /*0760*/  @!UP0 SYNCS.EXCH.64 URZ, [UR6+0xa0], UR4 ;  /* 0x0000a004063f85b2 */ /* 0x0010620008000100 */
[----:B------:R-:W-:Y:S02]  /*0770*/  ISETP.NE.AND P4, PT, R7, R22, PT ;  /* 0x000000160700720c */ /* 0x000fe40003f85270 */
[----:B------:R-:W-:Y:S01]  /*0780*/  SEL R19, RZ, 0x1, !P1 ;  /* 0x00000001ff137807 */ /* 0x000fe20004800000 */
[----:B----4-:R-:W-:Y:S02]  /*0790*/  IMAD R3, R8, R3, UR8 ;  /* 0x0000000808037e24 */ /* 0x010fe4000f8e0203 */
[----:B------:R-:W-:-:S03]  /*07a0*/  VIADD R8, R5, 0xffffffff ;  /* 0xffffffff05087836 */ /* 0x000fc60000000000 */
[----:B------:R-:W-:Y:S02]  /*07b0*/  ISETP.EQ.OR P4, PT, R3, RZ, !P4 ;  /* 0x000000ff0300720c */ /* 0x000fe40006782670 */
[----:B------:R-:W-:Y:S02]  /*07c0*/  ISETP.GE.U32.AND P5, PT, R8, 0x2, PT ;  /* 0x000000020800780c */ /* 0x000fe40003fa6070 */
[----:B------:R-:W-:Y:S02]  /*07d0*/  PLOP3.LUT P0, PT, P0, P4, PT, 0x80, 0x0 ;  /* 0x000000000000781c */ /* 0x000fe40000709070 */
[----:B------:R-:W-:Y:S01]  /*07e0*/  SEL R19, R19, 0x2, P5 ;  /* 0x0000000213137807 */ /* 0x000fe20002800000 */
[----:B------:R0:W2:Y:S01]  /*07f0*/  @!UP1 SYNCS.EXCH.64 URZ, [UR6+0xa8], UR4 ;  /* 0x0000a804063f95b2 */ /* 0x0000a20008000100 */
[----:B------:R-:W-:Y:S01]  /*0800*/  P2R R58, PR, RZ, 0x1 ;  /* 0x00000001ff3a7803 */ /* 0x000fe20000000000 */
[----:B------:R-:W-:Y:S01]  /*0810*/  NOP ;  /* 0x0000000000007918 */ /* 0x000fe20000000000 */
[----:B------:R-:W-:Y:S07]  /*0820*/  @!P3 BRA `(.L_x_4) ;  /* 0x000000000008b947 */ /* 0x000fee0003800000 */
[----:B-12---:R-:W-:Y:S01]  /*0830*/  UCGABAR_ARV ;  /* 0x00000000000079c7 */ /* 0x006fe20008000000 */
[----:B------:R-:W-:Y:S05]  /*0840*/  BRA `(.L_x_5) ;  /* 0x0000000000047947 */ /* 0x000fea0003800000 */
.L_x_4:
[----:B-12---:R-:W-:Y:S01]  /*0850*/  NOP ;  /* 0x0000000000007918 */ /* 0x006fe20000000000 */
.L_x_5:
[----:B------:R-:W1:Y:S01]  /*0860*/  LDC R2, c[0x0][0x65c] ;  /* 0x00019700ff027b82 */ /* 0x000e620000000800 */
[----:B------:R-:W-:Y:S02]  /*0870*/  IMAD.U32 R6, RZ, RZ, UR8 ;  /* 0x00000008ff067e24 */ /* 0x000fe4000f8e00ff */
[----:B------:R-:W-:Y:S01]  /*0880*/  IMAD.MOV.U32 R7, RZ, RZ, RZ ;  /* 0x000000ffff077224 */ /* 0x000fe200078e00ff */
[----:B-1----:R-:W-:-:S04]  /*0890*/  ISETP.NE.AND P1, PT, R2, 0x1, PT ;  /* 0x000000010200780c */ /* 0x002fc80003f25270 */
[----:B------:R-:W-:-:S09]  /*08a0*/  P2R R5, PR, RZ, 0x2 ;  /* 0x00000002ff057803 */ /* 0x000fd20000000000 */
[----:B------:R-:W1:Y:S01]  /*08b0*/  @P1 LDC R17, c[0x0][0x10] ;  /* 0x00000400ff111b82 */ /* 0x000e620000000800 */
[----:B------:R-:W-:Y:S02]  /*08c0*/  @P1 IMAD.MOV.U32 R5, RZ, RZ, RZ ;  /* 0x000000ffff051224 */ /* 0x000fe400078e00ff */
[----:B------:R-:W-:-:S05]  /*08d0*/  @P1 IMAD.MOV.U32 R13, RZ, RZ, RZ ;  /* 0x000000ffff0d1224 */ /* 0x000fca00078e00ff */
[----:B------:R-:W2:Y:S01]  /*08e0*/  @!P1 LDC R11, c[0x0][0xc] ;  /* 0x00000300ff0b9b82 */ /* 0x000ea20000000800 */
[----:B-1----:R-:W-:-:S04]  /*08f0*/  @P1 IMAD.WIDE.U32 R16, R17, UR8, R4 ;  /* 0x0000000811101c25 */ /* 0x002fc8000f8e0004 */
[----:B------:R-:W-:Y:S02]  /*0900*/  @P1 IMAD.IADD R17, R17, 0x1, R13 ;  /* 0x0000000111111824 */ /* 0x000fe400078e020d */
[----:B--2---:R-:W-:-:S04]  /*0910*/  @!P1 IMAD.WIDE.U32 R6, R4, R11, R6 ;  /* 0x0000000b04069225 */ /* 0x004fc800078e0006 */
[----:B------:R-:W-:Y:S02]  /*0920*/  @!P1 IMAD.MOV.U32 R16, RZ, RZ, R6 ;  /* 0x000000ffff109224 */ /* 0x000fe400078e0006 */
[----:B------:R-:W-:Y:S01]  /*0930*/  @!P1 IMAD.MOV.U32 R17, RZ, RZ, R7 ;  /* 0x000000ffff119224 */ /* 0x000fe200078e0007 */
[----:B------:R-:W-:Y:S06]  /*0940*/  @!P3 BRA `(.L_x_6) ;  /* 0x00000000000cb947 */ /* 0x000fec0003800000 */
[----:B------:R-:W-:Y:S01]  /*0950*/  UCGABAR_WAIT ;  /* 0x0000000000007dc7 */ /* 0x000fe20008000000 */
[----:B------:R-:W-:Y:S01]  /*0960*/  CCTL.IVALL ;  /* 0x00000000ff00798f */ /* 0x000fe20002000000 */
[----:B------:R-:W-:Y:S05]  /*0970*/  BRA `(.L_x_7) ;  /* 0x0000000000047947 */ /* 0x000fea0003800000 */
.L_x_6:
[----:B------:R-:W-:Y:S06]  /*0980*/  BAR.SYNC.DEFER_BLOCKING 0x0 ;  /* 0x0000000000007b1d */ /* 0x000fec0000010000 */
.L_x_7:
[----:B------:R-:W-:Y:S05]  /*0990*/  @!P2 BRA `(.L_x_8) ;  /* 0x000000380088a947 */ /* 0x000fea0003800000 */
[----:B------:R-:W-:-:S13]  /*09a0*/  ISETP.GT.U32.AND P0, PT, R8, 0x1, PT ;  /* 0x000000010800780c */ /* 0x000fda0003f04070 */
[----:B0-----:R-:W-:Y:S05]  /*09b0*/  @P0 EXIT ;  /* 0x000000000000094d */ /* 0x001fea0003800000 */
[----:B------:R-:W-:Y:S01]  /*09c0*/  ULDC.64 UR4, c[0x0][0x650] ;  /* 0x0001940000047ab9 */ /* 0x000fe20000000a00 */
[----:B------:R-:W-:Y:S01]  /*09d0*/  PRMT R0, RZ, 0x7610, R0 ;  /* 0x00007610ff007816 */ /* 0x000fe20000000000 */
[----:B------:R-:W-:Y:S01]  /*09e0*/  IMAD.MOV.U32 R59, RZ, RZ, -0x1 ;  /* 0xffffffffff3b7424 */ /* 0x000fe200078e00ff */
[----:B------:R-:W-:Y:S01]  /*09f0*/  ISETP.GE.U32.AND P0, PT, R16, UR4, PT ;  /* 0x0000000410007c0c */ /* 0x000fe2000bf06070 */
[----:B------:R-:W-:Y:S02]  /*0a00*/  IMAD.MOV.U32 R60, RZ, RZ, -0x1 ;  /* 0xffffffffff3c7424 */ /* 0x000fe400078e00ff */
[----:B------:R-:W-:Y:S01]  /*0a10*/  IMAD.MOV.U32 R61, RZ, RZ, -0x1 ;  /* 0xffffffffff3d7424 */ /* 0x000fe200078e00ff */
[----:B------:R-:W-:-:S13]  /*0a20*/  ISETP.GE.U32.AND.EX P0, PT, R17, UR5, PT, P0 ;  /* 0x0000000511007c0c */ /* 0x000fda000bf06100 */
[----:B------:R-:W-:Y:S05]  /*0a30*/  @P0 BRA `(.L_x_9) ;  /* 0x0000000400280947 */ /* 0x000fea0003800000 */
[----:B------:R-:W0:Y:S01]  /*0a40*/  LDC.64 R20, c[0x0][0x628] ;  /* 0x00018a00ff147b82 */ /* 0x000e220000000a00 */
[----:B------:R-:W-:Y:S02]  /*0a50*/  IMAD.MOV.U32 R6, RZ, RZ, R16 ;  /* 0x000000ffff067224 */ /* 0x000fe400078e0010 */
[----:B------:R-:W-:-:S05]  /*0a60*/  IMAD.MOV.U32 R7, RZ, RZ, R17 ;  /* 0x000000ffff077224 */ /* 0x000fca00078e0011 */
[----:B------:R-:W1:Y:S08]  /*0a70*/  LDC R0, c[0x0][0x630] ;  /* 0x00018c00ff007b82 */ /* 0x000e700000000800 */
[----:B------:R-:W2:Y:S01]  /*0a80*/  LDC.64 R24, c[0x0][0x620] ;  /* 0x00018800ff187b82 */ /* 0x000ea20000000a00 */
[----:B0-----:R-:W-:-:S04]  /*0a90*/  ISETP.NE.U32.AND P0, PT, R20, RZ, PT ;  /* 0x000000ff1400720c */ /* 0x001fc80003f05070 */
[----:B------:R-:W-:-:S13]  /*0aa0*/  ISETP.NE.AND.EX P0, PT, R21, RZ, PT, P0 ;  /* 0x000000ff1500720c */ /* 0x000fda0003f05300 */
[----:B-12---:R-:W-:Y:S05]  /*0ab0*/  @!P0 BRA `(.L_x_10) ;  /* 0x0000000000288947 */ /* 0x006fea0003800000 */
[----:B------:R-:W0:Y:S02]  /*0ac0*/  LDC R13, c[0x0][0x634] ;  /* 0x00018d00ff0d7b82 */ /* 0x000e240000000800 */
[----:B0-----:R-:W-:-:S05]  /*0ad0*/  IADD3 R13, P0, R16, R13, RZ ;  /* 0x0000000d100d7210 */ /* 0x001fca0007f1e0ff */
[----:B------:R-:W-:-:S04]  /*0ae0*/  IMAD.X R15, RZ, RZ, R17, P0 ;  /* 0x000000ffff0f7224 */ /* 0x000fc800000e0611 */
[----:B------:R-:W-:-:S04]  /*0af0*/  IMAD.WIDE.U32 R6, R15, R20, RZ ;  /* 0x000000140f067225 */ /* 0x000fc800078e00ff */
[----:B------:R-:W-:-:S04]  /*0b00*/  IMAD.WIDE.U32 R10, P0, R13, R21, R6 ;  /* 0x000000150d0a7225 */ /* 0x000fc80007800006 */
[----:B------:R-:W-:-:S04]  /*0b10*/  IMAD.WIDE.U32 R6, R13, R20, RZ ;  /* 0x000000140d067225 */ /* 0x000fc800078e00ff */
[----:B------:R-:W-:Y:S01]  /*0b20*/  IMAD.X R13, RZ, RZ, RZ, P0 ;  /* 0x000000ffff0d7224 */ /* 0x000fe200000e06ff */
[----:B------:R-:W-:Y:S01]  /*0b30*/  IADD3 RZ, P0, R7, R10, RZ ;  /* 0x0000000a07ff7210 */ /* 0x000fe20007f1e0ff */
[----:B------:R-:W-:-:S04]  /*0b40*/  IMAD.MOV.U32 R12, RZ, RZ, R11 ;  /* 0x000000ffff0c7224 */ /* 0x000fc800078e000b */
[----:B------:R-:W-:-:S08]  /*0b50*/  IMAD.WIDE.U32.X R6, R15, R21, R12, P0 ;  /* 0x000000150f067225 */ /* 0x000fd000000e040c */
.L_x_10:
[----:B------:R-:W0:Y:S01]  /*0b60*/  LDC.64 R20, c[0x0][0x640] ;  /* 0x00019000ff147b82 */ /* 0x000e220000000a00 */
[--C-:B------:R-:W-:Y:S01]  /*0b70*/  SHF.R.U64 R61, R6, R0, R7.reuse ;  /* 0x00000000063d7219 */ /* 0x100fe20000001207 */
[----:B------:R-:W-:Y:S01]  /*0b80*/  IMAD R28, R9, R14, R4 ;  /* 0x0000000e091c7224 */ /* 0x000fe200078e0204 */
[----:B------:R-:W-:Y:S02]  /*0b90*/  SHF.R.U32.HI R0, RZ, R0, R7 ;  /* 0x00000000ff007219 */ /* 0x000fe40000011607 */
[----:B------:R-:W-:-:S03]  /*0ba0*/  IADD3 R5, P0, RZ, -R61, RZ ;  /* 0x8000003dff057210 */ /* 0x000fc60007f1e0ff */
[----:B------:R-:W1:Y:S02]  /*0bb0*/  LDC R8, c[0x0][0x618] ;  /* 0x00018600ff087b82 */ /* 0x000e640000000800 */
[----:B------:R-:W-:-:S04]  /*0bc0*/  IMAD.X R7, RZ, RZ, ~R0, P0 ;  /* 0x000000ffff077224 */ /* 0x000fc800000e0e00 */
[-C--:B------:R-:W-:Y:S02]  /*0bd0*/  IMAD R0, R7, R24.reuse, RZ ;  /* 0x0000001807007224 */ /* 0x080fe400078e02ff */
[----:B------:R-:W2:Y:S01]  /*0be0*/  LDC R11, c[0x0][0x608] ;  /* 0x00018200ff0b7b82 */ /* 0x000ea20000000800 */
[----:B------:R-:W-:-:S04]  /*0bf0*/  IMAD.WIDE.U32 R6, R5, R24, R16 ;  /* 0x0000001805067225 */ /* 0x000fc800078e0010 */
[----:B------:R-:W-:Y:S02]  /*0c00*/  IMAD R5, R5, R25, R0 ;  /* 0x0000001905057224 */ /* 0x000fe400078e0200 */
[----:B------:R-:W-:Y:S01]  /*0c10*/  IMAD.MOV.U32 R25, RZ, RZ, 0x1 ;  /* 0x00000001ff197424 */ /* 0x000fe200078e00ff */
[----:B------:R-:W3:Y:S01]  /*0c20*/  LDC R12, c[0x0][0x658] ;  /* 0x00019600ff0c7b82 */ /* 0x000ee20000000800 */
[----:B0-----:R-:W-:Y:S01]  /*0c30*/  ISETP.NE.U32.AND P0, PT, R20, RZ, PT ;  /* 0x000000ff1400720c */ /* 0x001fe20003f05070 */
[----:B------:R-:W-:Y:S02]  /*0c40*/  IMAD.IADD R5, R7, 0x1, R5 ;  /* 0x0000000107057824 */ /* 0x000fe400078e0205 */
[----:B------:R-:W-:Y:S01]  /*0c50*/  IMAD.MOV.U32 R7, RZ, RZ, -0x1 ;  /* 0xffffffffff077424 */ /* 0x000fe200078e00ff */
[----:B------:R-:W-:-:S03]  /*0c60*/  ISETP.NE.AND.EX P0, PT, R21, RZ, PT, P0 ;  /* 0x000000ff1500720c */ /* 0x000fc60003f05300 */
[----:B------:R-:W0:Y:S01]  /*0c70*/  LDC R15, c[0x0][0x600] ;  /* 0x00018000ff0f7b82 */ /* 0x000e220000000800 */
[-CC-:B-1----:R-:W-:Y:S02]  /*0c80*/  SHF.R.U64 R13, R6, R8.reuse, R5.reuse ;  /* 0x00000008060d7219 */ /* 0x182fe40000001205 */
[----:B------:R-:W-:-:S05]  /*0c90*/  SHF.R.U32.HI R0, RZ, R8, R5 ;  /* 0x00000008ff007219 */ /* 0x000fca0000011605 */
[----:B------:R-:W1:Y:S01]  /*0ca0*/  LDC R23, c[0x0][0x648] ;  /* 0x00019200ff177b82 */ /* 0x000e620000000800 */
[-CC-:B--2---:R-:W-:Y:S02]  /*0cb0*/  SHF.R.U64 R27, R13, R11.reuse, R0.reuse ;  /* 0x0000000b0d1b7219 */ /* 0x184fe40000001200 */
[----:B------:R-:W-:-:S05]  /*0cc0*/  SHF.R.U32.HI R5, RZ, R11, R0 ;  /* 0x0000000bff057219 */ /* 0x000fca0000011600 */
[----:B------:R-:W2:Y:S01]  /*0cd0*/  LDC R24, c[0x0][0x638] ;  /* 0x00018e00ff187b82 */ /* 0x000ea20000000800 */
[-CC-:B---3--:R-:W-:Y:S02]  /*0ce0*/  SHF.R.U64 R14, R27, R12.reuse, R5.reuse ;  /* 0x0000000c1b0e7219 */ /* 0x188fe40000001205 */
[-C--:B------:R-:W-:Y:S02]  /*0cf0*/  SHF.L.U32 R0, R7, R12.reuse, RZ ;  /* 0x0000000c07007219 */ /* 0x080fe400000006ff */
[----:B------:R-:W-:Y:S01]  /*0d00*/  SHF.R.U32.HI R5, RZ, R12, R5 ;  /* 0x0000000cff057219 */ /* 0x000fe20000011605 */
[----:B------:R-:W-:Y:S01]  /*0d10*/  IMAD.MOV.U32 R4, RZ, RZ, R14 ;  /* 0x000000ffff047224 */ /* 0x000fe200078e000e */
[----:B------:R-:W-:Y:S01]  /*0d20*/  LOP3.LUT R10, RZ, R0, RZ, 0x33, !PT ;  /* 0x00000000ff0a7212 */ /* 0x000fe200078e33ff */
[----:B------:R-:W3:Y:S01]  /*0d30*/  LDC R26, c[0x0][0x610] ;  /* 0x00018400ff1a7b82 */ /* 0x000ee20000000800 */
[----:B------:R-:W-:Y:S05]  /*0d40*/  @!P0 BRA `(.L_x_11) ;  /* 0x0000000000288947 */ /* 0x000fea0003800000 */
[----:B------:R-:W4:Y:S02]  /*0d50*/  LDC R9, c[0x0][0x64c] ;  /* 0x00019300ff097b82 */ /* 0x000f240000000800 */
[----:B----4-:R-:W-:-:S05]  /*0d60*/  IADD3 R9, P0, R14, R9, RZ ;  /* 0x000000090e097210 */ /* 0x010fca0007f1e0ff */
        /* <DEDUP_REMOVED lines=8> */
.L_x_11:
[----:B-1----:R-:W-:Y:S01]  /*0df0*/  SHF.R.U64 R4, R4, R23, R5 ;  /* 0x0000001704047219 */ /* 0x002fe20000001205 */
[----:B0-----:R-:W-:Y:S01]  /*0e00*/  VIADD R6, R15, 0xffffffff ;  /* 0xffffffff0f067836 */ /* 0x001fe20000000000 */
[----:B------:R-:W-:Y:S02]  /*0e10*/  SHF.L.U32 R0, R25, R12, RZ ;  /* 0x0000000c19007219 */ /* 0x000fe400000006ff */
[----:B------:R-:W-:Y:S01]  /*0e20*/  LOP3.LUT R5, R27, R10, RZ, 0xc0, !PT ;  /* 0x0000000a1b057212 */ /* 0x000fe200078ec0ff */
[----:B------:R-:W-:Y:S01]  /*0e30*/  IMAD.MOV R7, RZ, RZ, -R4 ;  /* 0x000000ffff077224 */ /* 0x000fe200078e0a04 */
[----:B------:R-:W-:Y:S02]  /*0e40*/  SEL R3, R3, R28, !P1 ;  /* 0x0000001c03037207 */ /* 0x000fe40004800000 */
[----:B------:R-:W-:Y:S01]  /*0e50*/  LOP3.LUT R6, R13, R6, RZ, 0xc0, !PT ;  /* 0x000000060d067212 */ /* 0x000fe200078ec0ff */
[----:B------:R-:W-:Y:S02]  /*0e60*/  IMAD R4, R0, R4, R5 ;  /* 0x0000000400047224 */ /* 0x000fe400078e0205 */
[----:B--2---:R-:W-:-:S02]  /*0e70*/  IMAD R0, R7, R24, R14 ;  /* 0x0000001807007224 */ /* 0x004fc400078e020e */
[----:B---3--:R-:W-:Y:S02]  /*0e80*/  IMAD R3, R4, R26, R3 ;  /* 0x0000001a04037224 */ /* 0x008fe400078e0203 */
[----:B------:R-:W-:Y:S02]  /*0e90*/  IMAD.MOV.U32 R5, RZ, RZ, 0x1 ;  /* 0x00000001ff057424 */ /* 0x000fe400078e00ff */
[----:B------:R-:W-:-:S03]  /*0ea0*/  IMAD R4, R0, R15, R6 ;  /* 0x0000000f00047224 */ /* 0x000fc600078e0206 */
[----:B------:R-:W-:Y:S02]  /*0eb0*/  PRMT R0, R5, 0x7610, R0 ;  /* 0x0000761005007816 */ /* 0x000fe40000000000 */
[----:B------:R-:W-:Y:S02]  /*0ec0*/  SEL R60, R4, R3, !P1 ;  /* 0x00000003043c7207 */ /* 0x000fe40004800000 */
[----:B------:R-:W-:-:S07]  /*0ed0*/  SEL R59, R3, R4, !P1 ;  /* 0x00000004033b7207 */ /* 0x000fce0004800000 */
.L_x_9:
[----:B------:R-:W-:-:S08]  /*0ee0*/  NOP ;  /* 0x0000000000007918 */ /* 0x000fd00000000000 */
[----:B------:R-:W0:Y:S02]  /*0ef0*/  USETMAXREG.TRY_ALLOC.CTAPOOL UP0, 0xe8 ;  /* 0x000000e8000079c8 */ /* 0x000e240008000600 */
[----:B0-----:R-:W-:-:S13]  /*0f00*/  PLOP3.LUT P0, PT, PT, PT, UP0, 0x80, 0x0 ;  /* 0x000000000000781c */ /* 0x001fda0003f0f008 */
[----:B------:R-:W-:Y:S05]  /*0f10*/  @!P0 BRA `(.L_x_9) ;  /* 0xfffffffc00f08947 */ /* 0x000fea000383ffff */
[----:B------:R-:W-:Y:S01]  /*0f20*/  ULDC.64 UR4, c[0x0][0x598] ;  /* 0x0001660000047ab9 */ /* 0x000fe20000000a00 */
[----:B------:R-:W-:Y:S01]  /*0f30*/  ULDC.64 UR36, c[0x0][0x208] ;  /* 0x0000820000247ab9 */ /* 0x000fe20000000a00 */
[----:B------:R-:W-:-:S04]  /*0f40*/  ISETP.NE.U32.AND P0, PT, RZ, UR4, PT ;  /* 0x00000004ff007c0c */ /* 0x000fc8000bf05070 */
[----:B------:R-:W-:-:S13]  /*0f50*/  ISETP.NE.AND.EX P0, PT, RZ, UR5, PT, P0 ;  /* 0x00000005ff007c0c */ /* 0x000fda000bf05300 */
[----:B------:R-:W-:Y:S05]  /*0f60*/  @!P0 BRA `(.L_x_12) ;  /* 0x00000000001c8947 */ /* 0x000fea0003800000 */
[----:B------:R-:W0:Y:S02]  /*0f70*/  LDC.64 R4, c[0x0][0x598] ;  /* 0x00016600ff047b82 */ /* 0x000e240000000a00 */
[----:B0-----:R-:W2:Y:S02]  /*0f80*/  LDG.E.64 R4, desc[UR36][R4.64] ;  /* 0x0000002404047981 */ /* 0x001ea4000c1e1b00 */
[----:B--2---:R-:W-:-:S04]  /*0f90*/  ISETP.NE.U32.AND P0, PT, R4, RZ, PT ;  /* 0x000000ff0400720c */ /* 0x004fc80003f05070 */
[----:B------:R-:W-:-:S13]  /*0fa0*/  ISETP.NE.AND.EX P0, PT, R5, RZ, PT, P0 ;  /* 0x000000ff0500720c */ /* 0x000fda0003f05300 */
[----:B------:R-:W-:Y:S05]  /*0fb0*/  @!P0 BRA `(.L_x_12) ;  /* 0x0000000000088947 */ /* 0x000fea0003800000 */
[----:B------:R0:W5:Y:S01]  /*0fc0*/  LD.E R23, desc[UR36][R4.64] ;  /* 0x0000002404177980 */ /* 0x000162000c101900 */
[----:B------:R-:W-:Y:S05]  /*0fd0*/  BRA `(.L_x_13) ;  /* 0x0000000000247947 */ /* 0x000fea0003800000 */
.L_x_12:
[----:B------:R-:W-:Y:S02]  /*0fe0*/  ULDC.64 UR4, c[0x0][0x588] ;  /* 0x0001620000047ab9 */ /* 0x000fe40000000a00 */
[----:B------:R-:W-:-:S04]  /*0ff0*/  ISETP.NE.U32.AND P0, PT, RZ, UR4, PT ;  /* 0x00000004ff007c0c */ /* 0x000fc8000bf05070 */
[----:B------:R-:W-:-:S13]  /*1000*/  ISETP.NE.AND.EX P0, PT, RZ, UR5, PT, P0 ;  /* 0x00000005ff007c0c */ /* 0x000fda000bf05300 */
[----:B------:R-:W-:Y:S05]  /*1010*/  @!P0 BRA `(.L_x_14) ;  /* 0x00000000000c8947 */ /* 0x000fea0003800000 */
[----:B------:R-:W0:Y:S02]  /*1020*/  LDC.64 R4, c[0x0][0x588] ;  /* 0x00016200ff047b82 */ /* 0x000e240000000a00 */
[----:B0-----:R1:W5:Y:S01]  /*1030*/  LDG.E R23, desc[UR36][R4.64] ;  /* 0x0000002404177981 */ /* 0x001362000c1e1900 */
[----:B------:R-:W-:Y:S05]  /*1040*/  BRA `(.L_x_13) ;  /* 0x0000000000087947 */ /* 0x000fea0003800000 */
.L_x_14:
[----:B------:R-:W-:Y:S02]  /*1050*/  ULDC UR4, c[0x0][0x580] ;  /* 0x0001600000047ab9 */ /* 0x000fe40000000800 */
[----:B------:R-:W-:-:S07]  /*1060*/  IMAD.U32 R23, RZ, RZ, UR4 ;  /* 0x00000004ff177e24 */ /* 0x000fce000f8e00ff */
.L_x_13:
[----:B------:R-:W-:Y:S02]  /*1070*/  ULDC.64 UR4, c[0x0][0x5a0] ;  /* 0x0001680000047ab9 */ /* 0x000fe40000000a00 */
[----:B------:R-:W-:-:S04]  /*1080*/  ISETP.NE.U32.AND P0, PT, RZ, UR4, PT ;  /* 0x00000004ff007c0c */ /* 0x000fc8000bf05070 */
[----:B------:R-:W-:-:S13]  /*1090*/  ISETP.NE.AND.EX P0, PT, RZ, UR5, PT, P0 ;  /* 0x00000005ff007c0c */ /* 0x000fda000bf05300 */
[----:B------:R-:W-:Y:S05]  /*10a0*/  @!P0 BRA `(.L_x_15) ;  /* 0x00000000001c8947 */ /* 0x000fea0003800000 */
[----:B01----:R-:W0:Y:S02]  /*10b0*/  LDC.64 R4, c[0x0][0x5a0] ;  /* 0x00016800ff047b82 */ /* 0x003e240000000a00 */
[----:B0-----:R-:W2:Y:S02]  /*10c0*/  LDG.E.64 R4, desc[UR36][R4.64] ;  /* 0x0000002404047981 */ /* 0x001ea4000c1e1b00 */
[----:B--2---:R-:W-:-:S04]  /*10d0*/  ISETP.NE.U32.AND P0, PT, R4, RZ, PT ;  /* 0x000000ff0400720c */ /* 0x004fc80003f05070 */
[----:B------:R-:W-:-:S13]  /*10e0*/  ISETP.NE.AND.EX P0, PT, R5, RZ, PT, P0 ;  /* 0x000000ff0500720c */ /* 0x000fda0003f05300 */
[----:B------:R-:W-:Y:S05]  /*10f0*/  @!P0 BRA `(.L_x_15) ;  /* 0x0000000000088947 */ /* 0x000fea0003800000 */
[----:B------:R0:W5:Y:S01]  /*1100*/  LD.E R56, desc[UR36][R4.64] ;  /* 0x0000002404387980 */ /* 0x000162000c101900 */
[----:B------:R-:W-:Y:S05]  /*1110*/  BRA `(.L_x_16) ;  /* 0x0000000000247947 */ /* 0x000fea0003800000 */
.L_x_15:
[----:B------:R-:W-:Y:S02]  /*1120*/  ULDC.64 UR4, c[0x0][0x590] ;  /* 0x0001640000047ab9 */ /* 0x000fe40000000a00 */
[----:B------:R-:W-:-:S04]  /*1130*/  ISETP.NE.U32.AND P0, PT, RZ, UR4, PT ;  /* 0x00000004ff007c0c */ /* 0x000fc8000bf05070 */
[----:B------:R-:W-:-:S13]  /*1140*/  ISETP.NE.AND.EX P0, PT, RZ, UR5, PT, P0 ;  /* 0x00000005ff007c0c */ /* 0x000fda000bf05300 */
[----:B------:R-:W-:Y:S05]  /*1150*/  @!P0 BRA `(.L_x_17) ;  /* 0x00000000000c8947 */ /* 0x000fea0003800000 */
[----:B------:R-:W2:Y:S02]  /*1160*/  LDC.64 R56, c[0x0][0x590] ;  /* 0x00016400ff387b82 */ /* 0x000ea40000000a00 */
[----:B--2---:R2:W5:Y:S01]  /*1170*/  LDG.E R56, desc[UR36][R56.64] ;  /* 0x0000002438387981 */ /* 0x004562000c1e1900 */
[----:B------:R-:W-:Y:S05]  /*1180*/  BRA `(.L_x_16) ;  /* 0x0000000000087947 */ /* 0x000fea0003800000 */
.L_x_17:
[----:B------:R-:W-:Y:S02]  /*1190*/  ULDC UR4, c[0x0][0x584] ;  /* 0x0001610000047ab9 */ /* 0x000fe40000000800 */
[----:B------:R-:W-:-:S07]  /*11a0*/  IMAD.U32 R56, RZ, RZ, UR4 ;  /* 0x00000004ff387e24 */ /* 0x000fce000f8e00ff */
.L_x_16:
[----:B------:R-:W-:-:S13]  /*11b0*/  LOP3.LUT P0, RZ, R0, 0xff, RZ, 0xc0, !PT ;  /* 0x000000ff00ff7812 */ /* 0x000fda000780c0ff */
[----:B------:R-:W-:Y:S05]  /*11c0*/  @!P0 EXIT ;  /* 0x000000000000894d */ /* 0x000fea0003800000 */
[----:B------:R-:W-:Y:S01]  /*11d0*/  ULDC UR4, c[0x0][0x28c] ;  /* 0x0000a30000047ab9 */ /* 0x000fe20000000800 */
[----:B------:R-:W-:Y:S01]  /*11e0*/  UMOV UR38, URZ ;  /* 0x0000003f00267c82 */ /* 0x000fe20008000000 */
[----:B------:R-:W-:Y:S01]  /*11f0*/  UIADD3 UR4, UR4, 0x7f, URZ ;  /* 0x0000007f04047890 */ /* 0x000fe2000fffe03f */
[----:B------:R-:W-:-:S03]  /*1200*/  UMOV UR39, URZ ;  /* 0x0000003f00277c82 */ /* 0x000fc60008000000 */
[----:B------:R-:W-:-:S04]  /*1210*/  USHF.R.S32.HI UR5, URZ, 0x1f, UR4 ;  /* 0x0000001f3f057899 */ /* 0x000fc80008011404 */
[----:B------:R-:W-:-:S04]  /*1220*/  ULEA.HI UR5, UR5, UR4, URZ, 0x7 ;  /* 0x0000000405057291 */ /* 0x000fc8000f8f383f */
[----:B------:R-:W-:-:S12]  /*1230*/  USHF.R.S32.HI UR40, URZ, 0x7, UR5 ;  /* 0x000000073f287899 */ /* 0x000fd80008011405 */
.L_x_105:
[----:B------:R-:W-:Y:S01]  /*1240*/  LOP3.LUT R0, R18, 0x80, RZ, 0xc0, !PT ;  /* 0x0000008012007812 */ /* 0x000fe200078ec0ff */
[----:B---3--:R-:W3:Y:S01]  /*1250*/  S2UR UR7, SR_CgaCtaId ;  /* 0x00000000000779c3 */ /* 0x008ee20000008800 */
[----:B------:R-:W-:Y:S02]  /*1260*/  UMOV UR6, 0x400 ;  /* 0x0000040000067882 */ /* 0x000fe40000000000 */
[----:B------:R-:W-:-:S06]  /*1270*/  SHF.R.U32.HI R0, RZ, 0x7, R0 ;  /* 0x00000007ff007819 */ /* 0x000fcc0000011600 */
[----:B----4-:R-:W4:Y:S01]  /*1280*/  SHFL.IDX PT, R0, R0, RZ, 0x1f ;  /* 0x00001fff00007589 */ /* 0x010f2200000e0000 */
[----:B---3--:R-:W-:Y:S01]  /*1290*/  ULEA UR6, UR7, UR6, 0x18 ;  /* 0x0000000607067291 */ /* 0x008fe2000f8ec03f */
[----:B----4-:R-:W-:-:S13]  /*12a0*/  R2UR UR4, R0 ;  /* 0x00000000000472ca */ /* 0x010fda00000e0000 */
[----:B------:R-:W-:-:S04]  /*12b0*/  ULEA.HI UR5, UR4, UR4, URZ, 0x1 ;  /* 0x0000000404057291 */ /* 0x000fc8000f8f083f */
[----:B------:R-:W-:-:S04]  /*12c0*/  ULOP3.LUT UR5, UR5, 0x7fffe, URZ, 0xc0, !UPT ;  /* 0x0007fffe05057892 */ /* 0x000fc8000f8ec03f */
[----:B------:R-:W-:-:S03]  /*12d0*/  UIADD3 UR5, UR4, -UR5, URZ ;  /* 0x8000000504057290 */ /* 0x000fc6000fffe03f */
[----:B------:R-:W-:Y:S01]  /*12e0*/  ULDC UR4, c[0x0][0x28c] ;  /* 0x0000a30000047ab9 */ /* 0x000fe20000000800 */
[----:B------:R-:W-:Y:S01]  /*12f0*/  ULEA UR5, UR5, UR6, 0xd ;  /* 0x0000000605057291 */ /* 0x000fe2000f8e683f */
[----:B------:R-:W-:-:S03]  /*1300*/  ISETP.LT.AND P0, PT, RZ, UR4, PT ;  /* 0x00000004ff007c0c */ /* 0x000fc6000bf01270 */
[----:B------:R-:W-:-:S04]  /*1310*/  UIADD3 UR5, UR5, 0x180, URZ ;  /* 0x0000018005057890 */ /* 0x000fc8000fffe03f */
[----:B------:R-:W-:-:S04]  /*1320*/  USHF.R.U32.HI UR5, URZ, 0x4, UR5 ;  /* 0x000000043f057899 */ /* 0x000fc80008011605 */
[----:B------:R-:W-:Y:S02]  /*1330*/  ULOP3.LUT UR41, UR5, 0x3fff, URZ, 0xc0, !UPT ;  /* 0x00003fff05297892 */ /* 0x000fe4000f8ec03f */
[----:B0-----:R-:W-:Y:S10]  /*1340*/  @P0 BRA `(.L_x_18) ;  /* 0x0000000000400947 */ /* 0x001ff40003800000 */
[----:B------:R-:W-:Y:S01]  /*1350*/  MOV R0, 0x0 ;  /* 0x0000000000007802 */ /* 0x000fe20000000f00 */
[----:B------:R-:W-:Y:S01]  /*1360*/  ULDC.64 UR4, c[0x4][0x68] ;  /* 0x01001a0000047ab9 */ /* 0x000fe20000000a00 */
[----:B------:R-:W-:Y:S01]  /*1370*/  ULDC.64 UR6, c[0x4][0x8] ;  /* 0x0100020000067ab9 */ /* 0x000fe20000000a00 */
[----:B01----:R-:W-:Y:S01]  /*1380*/  IMAD.U32 R4, RZ, RZ, UR4 ;  /* 0x00000004ff047e24 */ /* 0x003fe2000f8e00ff */
[----:B------:R0:W1:Y:S01]  /*1390*/  LDC.64 R14, c[0x4][R0] ;  /* 0x01000000000e7b82 */ /* 0x0000620000000a00 */
[----:B------:R-:W-:Y:S01]  /*13a0*/  IMAD.U32 R5, RZ, RZ, UR5 ;  /* 0x00000005ff057e24 */ /* 0x000fe2000f8e00ff */
[----:B------:R-:W-:Y:S01]  /*13b0*/  ULDC.64 UR4, c[0x4][0x70] ;  /* 0x01001c0000047ab9 */ /* 0x000fe20000000a00 */
[----:B------:R-:W-:Y:S02]  /*13c0*/  IMAD.U32 R10, RZ, RZ, UR6 ;  /* 0x00000006ff0a7e24 */ /* 0x000fe4000f8e00ff */
[----:B------:R-:W-:Y:S02]  /*13d0*/  IMAD.U32 R6, RZ, RZ, UR4 ;  /* 0x00000004ff067e24 */ /* 0x000fe4000f8e00ff */
[----:B------:R-:W-:-:S02]  /*13e0*/  IMAD.U32 R7, RZ, RZ, UR5 ;  /* 0x00000005ff077e24 */ /* 0x000fc4000f8e00ff */
[----:B------:R-:W-:Y:S02]  /*13f0*/  IMAD.U32 R11, RZ, RZ, UR7 ;  /* 0x00000007ff0b7e24 */ /* 0x000fe4000f8e00ff */
[----:B------:R-:W-:Y:S02]  /*1400*/  IMAD.MOV.U32 R8, RZ, RZ, 0x1e1 ;  /* 0x000001e1ff087424 */ /* 0x000fe400078e00ff */
[----:B------:R-:W-:Y:S02]  /*1410*/  IMAD.MOV.U32 R12, RZ, RZ, 0x1 ;  /* 0x00000001ff0c7424 */ /* 0x000fe400078e00ff */
[----:B0-----:R-:W-:-:S07]  /*1420*/  IMAD.MOV.U32 R13, RZ, RZ, RZ ;  /* 0x000000ffff0d7224 */ /* 0x001fce00078e00ff */
[----:B------:R-:W-:-:S07]  /*1430*/  LEPC R20, `(.L_x_18) ;  /* 0x000000001014794e */ /* 0x000fce0000000000 */
[----:B-12--5:R-:W-:Y:S05]  /*1440*/  CALL.ABS.NOINC R14 ;  /* 0x000000000e007343 */ /* 0x026fea0003c00000 */
.L_x_18:
[----:B------:R-:W-:-:S04]  /*1450*/  LOP3.LUT R0, R19, 0x1, RZ, 0xfc, !PT ;  /* 0x0000000113007812 */ /* 0x000fc800078efcff */
[----:B------:R-:W-:-:S13]  /*1460*/  ISETP.NE.AND P0, PT, R0, 0x3, PT ;  /* 0x000000030000780c */ /* 0x000fda0003f05270 */
[----:B------:R-:W-:Y:S05]  /*1470*/  @!P0 BRA `(.L_x_19) ;  /* 0x0000000000048947 */ /* 0x000fea0003800000 */
[----:B------:R-:W-:Y:S01]  /*1480*/  BPT.TRAP 0x1 ;  /* 0x000000040000795c */ /* 0x000fe20000300000 */
.L_x_19:
[----:B------:R-:W3:Y:S01]  /*1490*/  S2UR UR5, SR_CgaCtaId ;  /* 0x00000000000579c3 */ /* 0x000ee20000008800 */
[----:B------:R-:W-:Y:S01]  /*14a0*/  UMOV UR4, 0x400 ;  /* 0x0000040000047882 */ /* 0x000fe20000000000 */
[----:B------:R-:W-:Y:S02]  /*14b0*/  IMAD.U32 R0, RZ, RZ, UR38 ;  /* 0x00000026ff007e24 */ /* 0x000fe4000f8e00ff */
[----:B------:R-:W-:-:S03]  /*14c0*/  IMAD.U32 R3, RZ, RZ, UR39 ;  /* 0x00000027ff037e24 */ /* 0x000fc6000f8e00ff */
[----:B------:R-:W-:Y:S01]  /*14d0*/  SHF.L.U32 R0, R0, 0x1f, RZ ;  /* 0x0000001f00007819 */ /* 0x000fe200000006ff */
[----:B---3--:R-:W-:-:S06]  /*14e0*/  ULEA UR4, UR5, UR4, 0x18 ;  /* 0x0000000405047291 */ /* 0x008fcc000f8ec03f */
[----:B------:R-:W-:-:S04]  /*14f0*/  IMAD.U32 R6, RZ, RZ, UR4 ;  /* 0x00000004ff067e24 */ /* 0x000fc8000f8e00ff */
[----:B------:R-:W-:-:S04]  /*1500*/  IMAD R3, R3, 0x8, R6 ;  /* 0x0000000803037824 */ /* 0x000fc800078e0206 */
[----:B------:R3:W4:Y:S01]  /*1510*/  SYNCS.PHASECHK.TRANS64.TRYWAIT P1, [R3+URZ], R0 ;  /* 0x00000000030075a7 */ /* 0x000722000802017f */
[----:B------:R-:W-:Y:S05]  /*1520*/  @!P0 BRA `(.L_x_20) ;  /* 0x0000000000048947 */ /* 0x000fea0003800000 */
[----:B------:R-:W-:Y:S01]  /*1530*/  BPT.TRAP 0x1 ;  /* 0x000000040000795c */ /* 0x000fe20000300000 */
.L_x_20:
[----:B----4-:R-:W-:Y:S05]  /*1540*/  @P1 BRA `(.L_x_21) ;  /* 0x0000000000081947 */ /* 0x010fea0003800000 */
[----:B------:R-:W4:Y:S02]  /*1550*/  SYNCS.PHASECHK.TRANS64.TRYWAIT P1, [R3+URZ], R0 ;  /* 0x00000000030075a7 */ /* 0x000f24000802017f */
[----:B----4-:R-:W-:Y:S05]  /*1560*/  @!P1 BRA `(.L_x_22) ;  /* 0x0000004400b49947 */ /* 0x010fea0003800000 */
.L_x_21:
[----:B------:R-:W-:-:S04]  /*1570*/  UISETP.LT.AND UP0, UPT, UR40, 0x1, UPT ;  /* 0x000000012800788c */ /* 0x000fc8000bf01270 */
[----:B------:R-:W-:-:S06]  /*1580*/  USEL UR4, UR40, 0x1, UP0 ;  /* 0x0000000128047887 */ /* 0x000fcc0008000000 */
[----:B---34-:R-:W-:Y:S01]  /*1590*/  IMAD.U32 R0, RZ, RZ, UR4 ;  /* 0x00000004ff007e24 */ /* 0x018fe2000f8e00ff */
[----:B------:R-:W-:Y:S05]  /*15a0*/  WARPSYNC.ALL ;  /* 0x0000000000007948 */ /* 0x000fea0003800000 */
[----:B------:R-:W-:-:S04]  /*15b0*/  IADD3 R0, -R0, UR40, RZ ;  /* 0x0000002800007c10 */ /* 0x000fc8000fffe1ff */
[----:B------:R-:W-:Y:S02]  /*15c0*/  ISETP.GE.AND P1, PT, R0, 0x1, PT ;  /* 0x000000010000780c */ /* 0x000fe40003f26270 */
[----:B------:R-:W-:Y:S01]  /*15d0*/  R2UR UR4, R6 ;  /* 0x00000000060472ca */ /* 0x000fe200000e0000 */
[----:B------:R-:W-:Y:S01]  /*15e0*/  WARPGROUP.ARRIVE ;  /* 0x00000000000079c5 */ /* 0x000fe20000000000 */
[----:B------:R-:W-:Y:S01]  /*15f0*/  UMOV UR9, 0x40000040 ;  /* 0x4000004000097882 */ /* 0x000fe20000000000 */
[----:B------:R-:W-:-:S10]  /*1600*/  UMOV UR11, 0x40000040 ;  /* 0x40000040000b7882 */ /* 0x000fd40000000000 */
[----:B------:R-:W-:-:S04]  /*1610*/  UIADD3 UR4, UR4, 0x24180, URZ ;  /* 0x0002418004047890 */ /* 0x000fc8000fffe03f */
[----:B------:R-:W-:-:S04]  /*1620*/  USHF.R.U32.HI UR4, URZ, 0x4, UR4 ;  /* 0x000000043f047899 */ /* 0x000fc80008011604 */
[----:B------:R-:W-:Y:S02]  /*1630*/  ULOP3.LUT UR5, UR4, 0x3fff, URZ, 0xc0, !UPT ;  /* 0x00003fff04057892 */ /* 0x000fe4000f8ec03f */
[----:B------:R-:W-:Y:S02]  /*1640*/  ULOP3.LUT UR4, UR41, 0x10000, URZ, 0xfc, !UPT ;  /* 0x0001000029047892 */ /* 0x000fe4000f8efc3f */
[----:B------:R-:W-:Y:S02]  /*1650*/  ULOP3.LUT UR5, UR5, 0x10000, URZ, 0xfc, !UPT ;  /* 0x0001000005057892 */ /* 0x000fe4000f8efc3f */
[----:B------:R-:W-:Y:S02]  /*1660*/  ULEA UR6, UR39, UR4, 0xa ;  /* 0x0000000427067291 */ /* 0x000fe4000f8e503f */
[----:B------:R-:W-:-:S05]  /*1670*/  ULEA UR7, UR39, UR5, 0x9 ;  /* 0x0000000527077291 */ /* 0x000fca000f8e483f */
[----:B------:R-:W-:Y:S02]  /*1680*/  UMOV UR8, UR6 ;  /* 0x0000000600087c82 */ /* 0x000fe40008000000 */
[----:B------:R-:W-:Y:S02]  /*1690*/  UMOV UR10, UR7 ;  /* 0x00000007000a7c82 */ /* 0x000fe40008000000 */
[----:B------:R-:W-:Y:S01]  /*16a0*/  IGMMA.64x64x32.S8.S8 R24, gdesc[UR8], RZ, !UPT, gsb0 ;  /* 0x01e00000081879f1 */ /* 0x000fe2000c0410ff */
[----:B------:R-:W-:Y:S02]  /*16b0*/  UIADD3 UR8, UR6, 0x2, URZ ;  /* 0x0000000206087890 */ /* 0x000fe4000fffe03f */
[----:B------:R-:W-:Y:S01]  /*16c0*/  UIADD3 UR10, UR7, 0x2, URZ ;  /* 0x00000002070a7890 */ /* 0x000fe2000fffe03f */
[----:B------:R-:W-:Y:S01]  /*16d0*/  UMOV UR9, 0x40000040 ;  /* 0x4000004000097882 */ /* 0x000fe20000000000 */
[----:B------:R-:W-:Y:S01]  /*16e0*/  UMOV UR11, 0x40000040 ;  /* 0x40000040000b7882 */ /* 0x000fe20000000000 */
[----:B------:R-:W-:-:S02]  /*16f0*/  WARPGROUP.DEPBAR.LE gsb0, 0x0 ;  /* 0x00008000000079c5 */ /* 0x000fc40000010000 */
[----:B------:R-:W-:-:S06]  /*1700*/  WARPGROUP.ARRIVE ;  /* 0x00000000000079c5 */ /* 0x000fcc0000000000 */
[----:B------:R-:W-:Y:S01]  /*1710*/  IGMMA.64x64x32.S8.S8 R24, gdesc[UR8], R24, gsb0 ;  /* 0x01e00000081879f1 */ /* 0x000fe20008041018 */
[----:B------:R-:W-:Y:S02]  /*1720*/  UIADD3 UR8, UR6, 0x4, URZ ;  /* 0x0000000406087890 */ /* 0x000fe4000fffe03f */
[----:B------:R-:W-:Y:S01]  /*1730*/  UIADD3 UR10, UR7, 0x4, URZ ;  /* 0x00000004070a7890 */ /* 0x000fe2000fffe03f */
[----:B------:R-:W-:Y:S01]  /*1740*/  UMOV UR9, 0x40000040 ;  /* 0x4000004000097882 */ /* 0x000fe20000000000 */
[----:B------:R-:W-:Y:S01]  /*1750*/  UMOV UR11, 0x40000040 ;  /* 0x40000040000b7882 */ /* 0x000fe20000000000 */
[----:B------:R-:W-:Y:S02]  /*1760*/  WARPGROUP.DEPBAR.LE gsb0, 0x0 ;  /* 0x00008000000079c5 */ /* 0x000fe40000010000 */
        /* <DEDUP_REMOVED lines=8> */
[----:B------:R-:W-:Y:S03]  /*17f0*/  IGMMA.64x64x32.S8.S8 R24, gdesc[UR8], R24, gsb0 ;  /* 0x01e00000081879f1 */ /* 0x000fe60008041018 */
[----:B------:R-:W-:Y:S02]  /*1800*/  WARPGROUP.DEPBAR.LE gsb0, 0x0 ;  /* 0x00008000000079c5 */ /* 0x000fe40000010000 */
[----:B------:R-:W-:Y:S05]  /*1810*/  @!P1 BRA `(.L_x_23) ;  /* 0x0000000400249947 */ /* 0x000fea0003800000 */
[----:B------:R-:W-:Y:S02]  /*1820*/  UIADD3 UR6, UR39, 0x1, URZ ;  /* 0x0000000127067890 */ /* 0x000fe4000fffe03f */
[----:B------:R-:W-:Y:S02]  /*1830*/  IMAD.U32 R3, RZ, RZ, UR39 ;  /* 0x00000027ff037e24 */ /* 0x000fe4000f8e00ff */
[----:B------:R-:W-:-:S04]  /*1840*/  UISETP.NE.AND UP0, UPT, UR6, 0x9, UPT ;  /* 0x000000090600788c */ /* 0x000fc8000bf05270 */
[----:B------:R-:W-:Y:S02]  /*1850*/  USEL UR7, URZ, 0x1, UP0 ;  /* 0x000000013f077887 */ /* 0x000fe40008000000 */
[----:B------:R-:W-:Y:S02]  /*1860*/  USEL UR6, UR6, URZ, UP0 ;  /* 0x0000003f06067287 */ /* 0x000fe40008000000 */
[----:B------:R-:W-:-:S06]  /*1870*/  ULOP3.LUT UR7, UR38, UR7, URZ, 0x3c, !UPT ;  /* 0x0000000726077292 */ /* 0x000fcc000f8e3c3f */
[----:B------:R-:W-:-:S07]  /*1880*/  IMAD.U32 R7, RZ, RZ, UR7 ;  /* 0x00000007ff077e24 */ /* 0x000fce000f8e00ff */
.L_x_30:
[----:B------:R-:W-:Y:S05]  /*1890*/  @!P0 BRA `(.L_x_24) ;  /* 0x0000000000048947 */ /* 0x000fea0003800000 */
[----:B------:R-:W-:Y:S01]  /*18a0*/  BPT.TRAP 0x1 ;  /* 0x000000040000795c */ /* 0x000fe20000300000 */
.L_x_24:
[----:B------:R-:W3:Y:S01]  /*18b0*/  S2UR UR8, SR_CgaCtaId ;  /* 0x00000000000879c3 */ /* 0x000ee20000008800 */
[----:B------:R-:W-:Y:S01]  /*18c0*/  UMOV UR7, 0x400 ;  /* 0x0000040000077882 */ /* 0x000fe20000000000 */
[----:B01----:R-:W-:Y:S01]  /*18d0*/  IMAD.U32 R5, RZ, RZ, UR6 ;  /* 0x00000006ff057e24 */ /* 0x003fe2000f8e00ff */
[----:B------:R-:W-:Y:S01]  /*18e0*/  SHF.L.U32 R4, R7, 0x1f, RZ ;  /* 0x0000001f07047819 */ /* 0x000fe200000006ff */
[----:B---3--:R-:W-:-:S06]  /*18f0*/  ULEA UR7, UR8, UR7, 0x18 ;  /* 0x0000000708077291 */ /* 0x008fcc000f8ec03f */
[----:B------:R-:W-:-:S04]  /*1900*/  IMAD.U32 R6, RZ, RZ, UR7 ;  /* 0x00000007ff067e24 */ /* 0x000fc8000f8e00ff */
[----:B------:R-:W-:-:S04]  /*1910*/  IMAD R5, R5, 0x8, R6 ;  /* 0x0000000805057824 */ /* 0x000fc800078e0206 */
[----:B------:R0:W1:Y:S01]  /*1920*/  SYNCS.PHASECHK.TRANS64.TRYWAIT P1, [R5+URZ], R4 ;  /* 0x00000004050075a7 */ /* 0x000062000802017f */
[----:B------:R-:W-:Y:S05]  /*1930*/  @!P0 BRA `(.L_x_25) ;  /* 0x0000000000048947 */ /* 0x000fea0003800000 */
[----:B------:R-:W-:Y:S01]  /*1940*/  BPT.TRAP 0x1 ;  /* 0x000000040000795c */ /* 0x000fe20000300000 */
.L_x_25:
[----:B-1----:R-:W-:Y:S05]  /*1950*/  @P1 BRA `(.L_x_26) ;  /* 0x0000000000081947 */ /* 0x002fea0003800000 */
[----:B------:R-:W1:Y:S02]  /*1960*/  SYNCS.PHASECHK.TRANS64.TRYWAIT P1, [R5+URZ], R4 ;  /* 0x00000004050075a7 */ /* 0x000e64000802017f */
[----:B-1----:R-:W-:Y:S05]  /*1970*/  @!P1 BRA `(.L_x_27) ;  /* 0x0000004000c49947 */ /* 0x002fea0003800000 */
.L_x_26:
[----:B------:R-:W-:Y:S01]  /*1980*/  ULEA UR7, UR6, UR4, 0xa ;  /* 0x0000000406077291 */ /* 0x000fe2000f8e503f */
[----:B------:R-:W-:Y:S01]  /*1990*/  WARPGROUP.ARRIVE ;  /* 0x00000000000079c5 */ /* 0x000fe20000000000 */
[----:B------:R-:W-:Y:S01]  /*19a0*/  ULEA UR12, UR6, UR5, 0x9 ;  /* 0x00000005060c7291 */ /* 0x000fe2000f8e483f */
[----:B------:R-:W-:Y:S01]  /*19b0*/  UMOV UR9, 0x40000040 ;  /* 0x4000004000097882 */ /* 0x000fe20000000000 */
[----:B------:R-:W-:-:S03]  /*19c0*/  UMOV UR11, 0x40000040 ;  /* 0x40000040000b7882 */ /* 0x000fc60000000000 */
[----:B------:R-:W-:Y:S02]  /*19d0*/  UMOV UR8, UR7 ;  /* 0x0000000700087c82 */ /* 0x000fe40008000000 */
[----:B------:R-:W-:Y:S02]  /*19e0*/  UMOV UR10, UR12 ;  /* 0x0000000c000a7c82 */ /* 0x000fe40008000000 */
[----:B------:R-:W-:Y:S01]  /*19f0*/  IGMMA.64x64x32.S8.S8 R24, gdesc[UR8], R24, gsb0 ;  /* 0x01e00000081879f1 */ /* 0x000fe20008041018 */
        /* <DEDUP_REMOVED lines=23> */
[----:B------:R-:W-:Y:S01]  /*1b70*/  BPT.TRAP 0x1 ;  /* 0x000000040000795c */ /* 0x000fe20000300000 */
.L_x_28:
[----:B------:R-:W-:-:S13]  /*1b80*/  ISETP.NE.AND P1, PT, R58, RZ, PT ;  /* 0x000000ff3a00720c */ /* 0x000fda0003f25270 */
[----:B01----:R-:W-:-:S04]  /*1b90*/  @P1 IMAD R4, R3, 0x8, R6 ;  /* 0x0000000803041824 */ /* 0x003fc800078e0206 */
[----:B------:R-:W-:-:S05]  /*1ba0*/  @P1 VIADD R5, R4, 0x48 ;  /* 0x0000004804051836 */ /* 0x000fca0000000000 */
[----:B------:R-:W-:-:S04]  /*1bb0*/  @P1 PRMT R5, R22, 0x654, R5 ;  /* 0x0000065416051816 */ /* 0x000fc80000000005 */
[----:B------:R0:W-:Y:S01]  /*1bc0*/  @P1 SYNCS.ARRIVE.TRANS64.RED.A1T0 RZ, [R5+URZ], RZ ;  /* 0x000000ff05ff19a7 */ /* 0x0001e2000810043f */
[----:B------:R-:W-:-:S13]  /*1bd0*/  ISETP.GT.U32.AND P1, PT, R19, 0x1, PT ;  /* 0x000000011300780c */ /* 0x000fda0003f24070 */
[----:B0-----:R-:W-:Y:S05]  /*1be0*/  @P1 BRA `(.L_x_29) ;  /* 0x0000000000041947 */ /* 0x001fea0003800000 */
[----:B------:R-:W-:Y:S01]  /*1bf0*/  BPT.TRAP 0x1 ;  /* 0x000000040000795c */ /* 0x000fe20000300000 */
.L_x_29:
[----:B------:R-:W-:Y:S01]  /*1c00*/  UIADD3 UR6, UR6, 0x1, URZ ;  /* 0x0000000106067890 */ /* 0x000fe2000fffe03f */
[C---:B------:R-:W-:Y:S01]  /*1c10*/  ISETP.GT.AND P2, PT, R0.reuse, 0x1, PT ;  /* 0x000000010000780c */ /* 0x040fe20003f44270 */
[----:B------:R-:W-:Y:S02]  /*1c20*/  VIADD R3, R3, 0x1 ;  /* 0x0000000103037836 */ /* 0x000fe40000000000 */
[----:B------:R-:W-:Y:S01]  /*1c30*/  UISETP.NE.AND UP0, UPT, UR6, 0x9, UPT ;  /* 0x000000090600788c */ /* 0x000fe2000bf05270 */
[----:B------:R-:W-:Y:S02]  /*1c40*/  VIADD R0, R0, 0xffffffff ;  /* 0xffffffff00007836 */ /* 0x000fe40000000000 */
[C---:B------:R-:W-:Y:S01]  /*1c50*/  ISETP.NE.AND P1, PT, R3.reuse, 0x9, PT ;  /* 0x000000090300780c */ /* 0x040fe20003f25270 */
[----:B------:R-:W-:Y:S02]  /*1c60*/  USEL UR7, URZ, 0x1, UP0 ;  /* 0x000000013f077887 */ /* 0x000fe40008000000 */
[----:B------:R-:W-:Y:S01]  /*1c70*/  USEL UR6, UR6, URZ, UP0 ;  /* 0x0000003f06067287 */ /* 0x000fe20008000000 */
[----:B------:R-:W-:-:S03]  /*1c80*/  SEL R3, R3, RZ, P1 ;  /* 0x000000ff03037207 */ /* 0x000fc60000800000 */
[----:B------:R-:W-:Y:S01]  /*1c90*/  LOP3.LUT R7, R7, UR7, RZ, 0x3c, !PT ;  /* 0x0000000707077c12 */ /* 0x000fe2000f8e3cff */
[----:B------:R-:W-:Y:S07]  /*1ca0*/  @P2 BRA `(.L_x_30) ;  /* 0xfffffff800f82947 */ /* 0x000fee000383ffff */
.L_x_23:
[----:B------:R-:W3:Y:S02]  /*1cb0*/  LDC R0, c[0x0][0x28c] ;  /* 0x0000a300ff007b82 */ /* 0x000ee40000000800 */
[----:B---3--:R-:W-:-:S13]  /*1cc0*/  ISETP.GE.AND P1, PT, R0, 0x1, PT ;  /* 0x000000010000780c */ /* 0x008fda0003f26270 */
[----:B------:R-:W-:Y:S05]  /*1cd0*/  @!P1 BRA `(.L_x_31) ;  /* 0x0000000000509947 */ /* 0x000fea0003800000 */
[----:B------:R-:W-:Y:S05]  /*1ce0*/  @!P0 BRA `(.L_x_32) ;  /* 0x0000000000048947 */ /* 0x000fea0003800000 */
[----:B------:R-:W-:Y:S01]  /*1cf0*/  BPT.TRAP 0x1 ;  /* 0x000000040000795c */ /* 0x000fe20000300000 */
.L_x_32:
[----:B------:R-:W-:Y:S01]  /*1d00*/  ISETP.NE.AND P1, PT, R58, RZ, PT ;  /* 0x000000ff3a00720c */ /* 0x000fe20003f25270 */
[----:B------:R-:W-:Y:S01]  /*1d10*/  BSSY B0, `(.L_x_33) ;  /* 0x000000e000007945 */ /* 0x000fe20003800000 */
[----:B------:R-:W-:-:S11]  /*1d20*/  ISETP.GT.U32.AND P0, PT, R19, 0x1, PT ;  /* 0x000000011300780c */ /* 0x000fd60003f04070 */
[----:B------:R-:W-:Y:S05]  /*1d30*/  @!P1 BRA `(.L_x_34) ;  /* 0x00000000002c9947 */ /* 0x000fea0003800000 */
[----:B------:R-:W-:-:S04]  /*1d40*/  UISETP.LT.AND UP0, UPT, UR40, 0x1, UPT ;  /* 0x000000012800788c */ /* 0x000fc8000bf01270 */
[----:B------:R-:W-:-:S04]  /*1d50*/  USEL UR6, UR40, 0x1, UP0 ;  /* 0x0000000128067887 */ /* 0x000fc80008000000 */
[----:B------:R-:W-:-:S04]  /*1d60*/  UIADD3 UR6, UR39, UR40, -UR6 ;  /* 0x0000002827067290 */ /* 0x000fc8000fffe806 */
[----:B------:R-:W-:-:S04]  /*1d70*/  UIMAD.WIDE.U32 UR4, UR6, 0x38e38e39, URZ ;  /* 0x38e38e39060478a5 */ /* 0x000fc8000f8e003f */
[----:B------:R-:W-:-:S04]  /*1d80*/  USHF.R.U32.HI UR4, URZ, 0x1, UR5 ;  /* 0x000000013f047899 */ /* 0x000fc80008011605 */
[----:B------:R-:W-:-:S06]  /*1d90*/  UIMAD UR6, UR4, -0x9, UR6 ;  /* 0xfffffff7040678a4 */ /* 0x000fcc000f8e0206 */
[----:B------:R-:W-:-:S04]  /*1da0*/  IMAD.U32 R3, RZ, RZ, UR6 ;  /* 0x00000006ff037e24 */ /* 0x000fc8000f8e00ff */
[----:B------:R-:W-:-:S04]  /*1db0*/  IMAD R0, R3, 0x8, R6 ;  /* 0x0000000803007824 */ /* 0x000fc800078e0206 */
[----:B------:R-:W-:-:S05]  /*1dc0*/  VIADD R3, R0, 0x48 ;  /* 0x0000004800037836 */ /* 0x000fca0000000000 */
[----:B------:R-:W-:-:S04]  /*1dd0*/  PRMT R3, R22, 0x654, R3 ;  /* 0x0000065416037816 */ /* 0x000fc80000000003 */
[----:B------:R3:W-:Y:S03]  /*1de0*/  SYNCS.ARRIVE.TRANS64.RED.A1T0 RZ, [R3+URZ], RZ ;  /* 0x000000ff03ff79a7 */ /* 0x0007e6000810043f */
.L_x_34:
[----:B------:R-:W-:Y:S05]  /*1df0*/  BSYNC B0 ;  /* 0x0000000000007941 */ /* 0x000fea0003800000 */
.L_x_33:
[----:B------:R-:W-:Y:S05]  /*1e00*/  @P0 BRA `(.L_x_31) ;  /* 0x0000000000040947 */ /* 0x000fea0003800000 */
[----:B------:R-:W-:Y:S01]  /*1e10*/  BPT.TRAP 0x1 ;  /* 0x000000040000795c */ /* 0x000fe20000300000 */
.L_x_31:
[----:B------:R-:W4:Y:S01]  /*1e20*/  LDC R8, c[0x0][0x288] ;  /* 0x0000a200ff087b82 */ /* 0x000f220000000800 */
[--C-:B------:R-:W-:Y:S01]  /*1e30*/  SHF.R.U32.HI R0, RZ, 0x2, R18.reuse ;  /* 0x00000002ff007819 */ /* 0x100fe20000011612 */
[----:B------:R-:W-:Y:S01]  /*1e40*/  IMAD.SHL.U32 R7, R60, 0x40, RZ ;  /* 0x000000403c077824 */ /* 0x000fe200078e00ff */
[----:B01----:R-:W-:Y:S01]  /*1e50*/  SHF.R.U32.HI R5, RZ, 0x7, R18 ;  /* 0x00000007ff057819 */ /* 0x003fe20000011612 */
[----:B------:R-:W-:Y:S01]  /*1e60*/  UIADD3 UR39, UR40, UR39, URZ ;  /* 0x0000002728277290 */ /* 0x000fe2000fffe03f */
[----:B---3--:R-:W-:Y:S01]  /*1e70*/  LOP3.LUT R3, R0, 0x7, RZ, 0xc0, !PT ;  /* 0x0000000700037812 */ /* 0x008fe200078ec0ff */
[----:B------:R-:W-:Y:S01]  /*1e80*/  IMAD.SHL.U32 R11, R59, 0x80, RZ ;  /* 0x000000803b0b7824 */ /* 0x000fe200078e00ff */
[----:B------:R-:W-:Y:S01]  /*1e90*/  LOP3.LUT R0, R5, 0x1, RZ, 0xc0, !PT ;  /* 0x0000000105007812 */ /* 0x000fe200078ec0ff */
[----:B------:R-:W-:Y:S01]  /*1ea0*/  UISETP.GT.U32.AND UP0, UPT, UR39, 0x8, UPT ;  /* 0x000000082700788c */ /* 0x000fe2000bf04070 */
[----:B------:R-:W-:Y:S01]  /*1eb0*/  LOP3.LUT R4, R18, 0x60, RZ, 0xc0, !PT ;  /* 0x0000006012047812 */ /* 0x000fe200078ec0ff */
[----:B------:R-:W-:Y:S01]  /*1ec0*/  ULDC UR7, c[0x0][0x284] ;  /* 0x0000a10000077ab9 */ /* 0x000fe20000000800 */
[----:B------:R-:W-:Y:S01]  /*1ed0*/  UISETP.GE.U32.AND UP1, UPT, UR40, 0x9, UPT ;  /* 0x000000092800788c */ /* 0x000fe2000bf26070 */
[----:B------:R-:W-:Y:S01]  /*1ee0*/  IMAD.SHL.U32 R10, R0, 0x40, RZ ;  /* 0x00000040000a7824 */ /* 0x000fe200078e00ff */
[----:B------:R-:W-:Y:S01]  /*1ef0*/  SHF.R.U32.HI R6, RZ, 0x1, R4 ;  /* 0x00000001ff067819 */ /* 0x000fe20000011604 */
[----:B------:R-:W-:Y:S01]  /*1f00*/  UISETP.LT.U32.AND UP0, UPT, UR40, 0x9, UP0 ;  /* 0x000000092800788c */ /* 0x000fe20008701070 */
[----:B------:R-:W-:Y:S01]  /*1f10*/  LOP3.LUT R4, R18, 0x3, RZ, 0xc0, !PT ;  /* 0x0000000312047812 */ /* 0x000fe200078ec0ff */
[----:B------:R-:W-:Y:S01]  /*1f20*/  ULDC.64 UR8, c[0x0][0x5d0] ;  /* 0x0001740000087ab9 */ /* 0x000fe20000000a00 */
[--C-:B------:R-:W-:Y:S01]  /*1f30*/  IADD3 R5, RZ, -R6, -R3.reuse ;  /* 0x80000006ff057210 */ /* 0x100fe20007ffe803 */
[----:B------:R-:W-:Y:S01]  /*1f40*/  UIMAD.WIDE.U32 UR4, UR39, 0x38e38e39, URZ ;  /* 0x38e38e39270478a5 */ /* 0x000fe2000f8e003f */
[----:B------:R-:W-:Y:S01]  /*1f50*/  LOP3.LUT R3, R10, 0x40, R3, 0xe2, !PT ;  /* 0x000000400a037812 */ /* 0x000fe200078ee203 */
[----:B------:R-:W-:Y:S01]  /*1f60*/  USEL UR6, URZ, 0x1, !UP0 ;  /* 0x000000013f067887 */ /* 0x000fe2000c000000 */
[----:B------:R-:W-:Y:S01]  /*1f70*/  SHF.R.S32.HI R14, RZ, 0x1f, R61 ;  /* 0x0000001fff0e7819 */ /* 0x000fe2000001143d */
[----:B------:R-:W-:Y:S01]  /*1f80*/  IMAD R0, R0, -0x40, R5 ;  /* 0xffffffc000007824 */ /* 0x000fe200078e0205 */
[----:B------:R-:W-:Y:S01]  /*1f90*/  USHF.R.U32.HI UR4, URZ, 0x1, UR5 ;  /* 0x000000013f047899 */ /* 0x000fe20008011605 */
[----:B----4-:R-:W-:Y:S01]  /*1fa0*/  IMAD R10, R4, -0x2, R8 ;  /* 0xfffffffe040a7824 */ /* 0x010fe200078e0208 */
[----:B------:R-:W-:Y:S01]  /*1fb0*/  ISETP.GE.AND P0, PT, R7, R8, PT ;  /* 0x000000080700720c */ /* 0x000fe20003f06270 */
[----:B------:R-:W-:Y:S01]  /*1fc0*/  IMAD.SHL.U32 R8, R18, 0x2, RZ ;  /* 0x0000000212087824 */ /* 0x000fe200078e00ff */
[----:B------:R-:W-:Y:S01]  /*1fd0*/  ULOP3.LUT UR38, UR38, UR6, URZ, 0x3c, !UPT ;  /* 0x0000000626267292 */ /* 0x000fe2000f8e3c3f */
[----:B------:R-:W-:Y:S01]  /*1fe0*/  IMAD R4, R14, UR8, RZ ;  /* 0x000000080e047c24 */ /* 0x000fe2000f8e02ff */
[----:B------:R-:W-:Y:S01]  /*1ff0*/  ISETP.GE.OR P0, PT, R11, UR7, P0 ;  /* 0x000000070b007c0c */ /* 0x000fe20008706670 */
[----:B------:R-:W-:Y:S01]  /*2000*/  IMAD.WIDE R12, R59, 0x80, RZ ;  /* 0x000000803b0c7825 */ /* 0x000fe200078e02ff */
[----:B------:R-:W-:Y:S01]  /*2010*/  LOP3.LUT R8, R7, 0x6, R8, 0xf8, !PT ;  /* 0x0000000607087812 */ /* 0x000fe200078ef808 */
[----:B------:R-:W-:Y:S01]  /*2020*/  UIMAD UR39, UR4, -0x9, UR39 ;  /* 0xfffffff7042778a4 */ /* 0x000fe2000f8e0227 */
[----:B------:R-:W-:Y:S01]  /*2030*/  IADD3 R60, -R11, UR7, R0 ;  /* 0x000000070b3c7c10 */ /* 0x000fe2000fffe100 */
[----:B------:R-:W-:Y:S01]  /*2040*/  IMAD R15, R61, UR9, R4 ;  /* 0x000000093d0f7c24 */ /* 0x000fe2000f8e0204 */
[----:B------:R-:W-:Y:S01]  /*2050*/  SHF.R.S32.HI R9, RZ, 0x1f, R8 ;  /* 0x0000001fff097819 */ /* 0x000fe20000011408 */
[----:B------:R-:W-:Y:S01]  /*2060*/  @UP1 ULOP3.LUT UR38, UR38, 0x1, UR4, 0x78, !UPT ;  /* 0x0000000126261892 */ /* 0x000fe2000f8e7804 */
[----:B------:R-:W-:Y:S01]  /*2070*/  LOP3.LUT R65, R12, R3, R6, 0xfe, !PT ;  /* 0x000000030c417212 */ /* 0x000fe200078efe06 */
[----:B------:R-:W-:-:S02]  /*2080*/  IMAD.IADD R64, R10, 0x1, -R7 ;  /* 0x000000010a407824 */ /* 0x000fc400078e0a07 */
[----:B------:R-:W-:-:S04]  /*2090*/  IMAD.WIDE.U32 R4, R61, UR8, R8 ;  /* 0x000000083d047c25 */ /* 0x000fc8000f8e0008 */
[----:B------:R-:W-:Y:S02]  /*20a0*/  IMAD.IADD R5, R5, 0x1, R15 ;  /* 0x0000000105057824 */ /* 0x000fe400078e020f */
[----:B------:R-:W-:Y:S01]  /*20b0*/  IMAD.MOV.U32 R59, RZ, RZ, -0x1 ;  /* 0xffffffffff3b7424 */ /* 0x000fe200078e00ff */
[----:B------:R-:W-:Y:S06]  /*20c0*/  @P0 BRA `(.L_x_35) ;  /* 0x0000001c00140947 */ /* 0x000fec0003800000 */
[----:B------:R-:W0:Y:S01]  /*20d0*/  LDC.64 R10, c[0x0][0x5c8] ;  /* 0x00017200ff0a7b82 */ /* 0x000e220000000a00 */
[----:B------:R-:W-:Y:S01]  /*20e0*/  ULDC.64 UR4, c[0x0][0x5c0] ;  /* 0x0001700000047ab9 */ /* 0x000fe20000000a00 */
[----:B------:R-:W-:Y:S01]  /*20f0*/  BSSY B0, `(.L_x_35) ;  /* 0x00001c2000007945 */ /* 0x000fe20003800000 */
[-C--:B0-----:R-:W-:Y:S02]  /*2100*/  IMAD R0, R13, R10.reuse, RZ ;  /* 0x0000000a0d007224 */ /* 0x081fe400078e02ff */
[----:B------:R-:W-:-:S04]  /*2110*/  IMAD.WIDE.U32 R4, R65, R10, R4 ;  /* 0x0000000a41047225 */ /* 0x000fc800078e0004 */
[----:B------:R-:W-:Y:S01]  /*2120*/  IMAD R3, R65, R11, R0 ;  /* 0x0000000b41037224 */ /* 0x000fe200078e0200 */
[----:B------:R-:W-:-:S03]  /*2130*/  IADD3 R6, P0, R4, UR4, RZ ;  /* 0x0000000404067c10 */ /* 0x000fc6000ff1e0ff */
[----:B------:R-:W-:Y:S01]  /*2140*/  IMAD.IADD R3, R5, 0x1, R3 ;  /* 0x0000000105037824 */ /* 0x000fe200078e0203 */
[----:B------:R-:W-:-:S04]  /*2150*/  LEA R4, P1, R10, R6, 0x3 ;  /* 0x000000060a047211 */ /* 0x000fc800078218ff */
[----:B------:R-:W-:Y:S02]  /*2160*/  IADD3.X R7, R3, UR5, RZ, P0, !PT ;  /* 0x0000000503077c10 */ /* 0x000fe400087fe4ff */
[----:B-----5:R-:W-:Y:S02]  /*2170*/  ISETP.NE.AND P0, PT, R56, RZ, PT ;  /* 0x000000ff3800720c */ /* 0x020fe40003f05270 */
[----:B------:R-:W-:-:S11]  /*2180*/  LEA.HI.X R5, R10, R7, R11, 0x3, P1 ;  /* 0x000000070a057211 */ /* 0x000fd600008f1c0b */
[----:B------:R-:W-:Y:S05]  /*2190*/  @!P0 BRA `(.L_x_36) ;  /* 0x00000014001c8947 */ /* 0x000fea0003800000 */
[----:B------:R-:W0:Y:S01]  /*21a0*/  LDC.64 R20, c[0x0][0x5b0] ;  /* 0x00016c00ff147b82 */ /* 0x000e220000000a00 */
[----:B------:R-:W-:Y:S01]  /*21b0*/  ULDC.64 UR4, c[0x0][0x5b8] ;  /* 0x00016e0000047ab9 */ /* 0x000fe20000000a00 */
[----:B------:R-:W-:Y:S01]  /*21c0*/  ISETP.GE.AND P1, PT, R64, 0x1, PT ;  /* 0x000000014000780c */ /* 0x000fe20003f26270 */
[----:B------:R-:W-:Y:S01]  /*21d0*/  IMAD R0, R14, UR4, RZ ;  /* 0x000000040e007c24 */ /* 0x000fe2000f8e02ff */
[----:B------:R-:W-:Y:S01]  /*21e0*/  BSSY B1, `(.L_x_37) ;  /* 0x0000010000017945 */ /* 0x000fe20003800000 */
[C---:B------:R-:W-:Y:S01]  /*21f0*/  IMAD.WIDE.U32 R14, R61.reuse, UR4, R8 ;  /* 0x000000043d0e7c25 */ /* 0x040fe2000f8e0008 */
[----:B------:R-:W-:Y:S02]  /*2200*/  ISETP.LT.OR P2, PT, R60, 0x1, !P1 ;  /* 0x000000013c00780c */ /* 0x000fe40004f41670 */
[----:B------:R-:W1:Y:S01]  /*2210*/  LDC.64 R62, c[0x0][0x5a8] ;  /* 0x00016a00ff3e7b82 */ /* 0x000e620000000a00 */
[----:B------:R-:W-:Y:S02]  /*2220*/  IMAD R11, R61, UR5, R0 ;  /* 0x000000053d0b7c24 */ /* 0x000fe4000f8e0200 */
[----:B------:R-:W-:-:S02]  /*2230*/  IMAD.MOV.U32 R10, RZ, RZ, R14 ;  /* 0x000000ffff0a7224 */ /* 0x000fc400078e000e */
[----:B------:R-:W-:Y:S02]  /*2240*/  IMAD.IADD R11, R15, 0x1, R11 ;  /* 0x000000010f0b7824 */ /* 0x000fe400078e020b */
[-C--:B0-----:R-:W-:Y:S01]  /*2250*/  IMAD R12, R13, R20.reuse, RZ ;  /* 0x000000140d0c7224 */ /* 0x081fe200078e02ff */
[----:B------:R-:W-:Y:S01]  /*2260*/  SHF.L.U64.HI R13, R20, 0x3, R21 ;  /* 0x00000003140d7819 */ /* 0x000fe20000010215 */
[----:B------:R-:W-:-:S04]  /*2270*/  IMAD.WIDE.U32 R8, R65, R20, R10 ;  /* 0x0000001441087225 */ /* 0x000fc800078e000a */
[----:B------:R-:W-:Y:S01]  /*2280*/  IMAD R3, R65, R21, R12 ;  /* 0x0000001541037224 */ /* 0x000fe200078e020c */
[----:B-1----:R-:W-:Y:S01]  /*2290*/  IADD3 R8, P0, R8, R62, RZ ;  /* 0x0000003e08087210 */ /* 0x002fe20007f1e0ff */
[----:B------:R-:W-:-:S03]  /*22a0*/  IMAD.SHL.U32 R12, R20, 0x8, RZ ;  /* 0x00000008140c7824 */ /* 0x000fc600078e00ff */
[----:B------:R-:W-:Y:S01]  /*22b0*/  IADD3.X R9, R63, R9, R3, P0, !PT ;  /* 0x000000093f097210 */ /* 0x000fe200007fe403 */
[----:B------:R-:W-:Y:S08]  /*22c0*/  @P2 BRA `(.L_x_38) ;  /* 0x0000000000042947 */ /* 0x000ff00003800000 */
[----:B--2---:R0:W5:Y:S02]  /*22d0*/  LDG.E.U8 R57, desc[UR36][R8.64] ;  /* 0x0000002408397981 */ /* 0x004164000c1e1100 */
.L_x_38:
[----:B------:R-:W-:Y:S05]  /*22e0*/  BSYNC B1 ;  /* 0x0000000000017941 */ /* 0x000fea0003800000 */
.L_x_37:
[----:B-----5:R-:W-:Y:S01]  /*22f0*/  LOP3.LUT R0, R57, 0xffff, RZ, 0xc0, !PT ;  /* 0x0000ffff39007812 */ /* 0x020fe200078ec0ff */
[----:B------:R-:W-:Y:S01]  /*2300*/  IMAD.WIDE.U32 R12, R65, R20, R12 ;  /* 0x00000014410c7225 */ /* 0x000fe200078e000c */
[----:B------:R-:W-:Y:S01]  /*2310*/  ISETP.GE.AND P0, PT, R64, 0x2, PT ;  /* 0x000000024000780c */ /* 0x000fe20003f06270 */
[----:B------:R-:W-:Y:S01]  /*2320*/  BSSY B1, `(.L_x_39) ;  /* 0x000000f000017945 */ /* 0x000fe20003800000 */
[----:B------:R-:W-:Y:S01]  /*2330*/  PRMT R15, R0, 0x8880, RZ ;  /* 0x00008880000f7816 */ /* 0x000fe200000000ff */
[----:B------:R-:W-:Y:S01]  /*2340*/  IMAD.IADD R0, R3, 0x1, R13 ;  /* 0x0000000103007824 */ /* 0x000fe200078e020d */
[----:B------:R-:W-:Y:S02]  /*2350*/  IADD3 R10, P3, P4, R14, R62, R12 ;  /* 0x0000003e0e0a7210 */ /* 0x000fe40007c7e00c */
[----:B------:R-:W-:Y:S01]  /*2360*/  ISETP.LT.OR P1, PT, R60, 0x9, !P1 ;  /* 0x000000093c00780c */ /* 0x000fe20004f21670 */
[----:B------:R-:W-:Y:S01]  /*2370*/  IMAD.MOV.U32 R3, RZ, RZ, R15 ;  /* 0x000000ffff037224 */ /* 0x000fe200078e000f */
[----:B------:R-:W-:-:S02]  /*2380*/  IADD3.X R11, R11, R63, R0, P3, P4 ;  /* 0x0000003f0b0b7210 */ /* 0x000fc40001fe8400 */
[----:B------:R-:W-:Y:S01]  /*2390*/  ISETP.LT.OR P3, PT, R60, 0x1, !P0 ;  /* 0x000000013c00780c */ /* 0x000fe20004761670 */
[----:B------:R-:W-:-:S04]  /*23a0*/  IMAD R0, R3, R56, RZ ;  /* 0x0000003803007224 */ /* 0x000fc800078e02ff */
[----:B------:R-:W-:-:S05]  /*23b0*/  @!P2 IMAD R3, R24, R23, R0 ;  /* 0x000000171803a224 */ /* 0x000fca00078e0200 */
[----:B------:R1:W-:Y:S03]  /*23c0*/  @!P2 STG.E.U8 desc[UR36][R6.64], R3 ;  /* 0x000000030600a986 */ /* 0x0003e6000c101124 */
[----:B------:R-:W-:Y:S05]  /*23d0*/  @P3 BRA `(.L_x_40) ;  /* 0x00000000000c3947 */ /* 0x000fea0003800000 */
[----:B--2---:R-:W1:Y:S02]  /*23e0*/  LDG.E.U8 R57, desc[UR36][R8.64+0x1] ;  /* 0x0000012408397981 */ /* 0x004e64000c1e1100 */
[----:B-1----:R-:W-:-:S05]  /*23f0*/  PRMT R3, R57, 0x8880, RZ ;  /* 0x0000888039037816 */ /* 0x002fca00000000ff */
[----:B------:R-:W-:-:S07]  /*2400*/  IMAD R0, R3, R56, RZ ;  /* 0x0000003803007224 */ /* 0x000fce00078e02ff */
.L_x_40:
[----:B------:R-:W-:Y:S05]  /*2410*/  BSYNC B1 ;  /* 0x0000000000017941 */ /* 0x000fea0003800000 */
.L_x_39:
[----:B------:R-:W-:Y:S01]  /*2420*/  @!P3 IMAD R25, R25, R23, R0 ;  /* 0x000000171919b224 */ /* 0x000fe200078e0200 */
[----:B------:R-:W-:Y:S04]  /*2430*/  BSSY B1, `(.L_x_41) ;  /* 0x0000006000017945 */ /* 0x000fe80003800000 */
[----:B------:R3:W-:Y:S01]  /*2440*/  @!P3 STG.E.U8 desc[UR36][R6.64+0x1], R25 ;  /* 0x000001190600b986 */ /* 0x0007e2000c101124 */
[----:B------:R-:W-:Y:S05]  /*2450*/  @P1 BRA `(.L_x_42) ;  /* 0x00000000000c1947 */ /* 0x000fea0003800000 */
[----:B--2---:R-:W1:Y:S02]  /*2460*/  LDG.E.U8 R57, desc[UR36][R10.64] ;  /* 0x000000240a397981 */ /* 0x004e64000c1e1100 */
[----:B-1----:R-:W-:-:S05]  /*2470*/  PRMT R3, R57, 0x8880, RZ ;  /* 0x0000888039037816 */ /* 0x002fca00000000ff */
[----:B------:R-:W-:-:S07]  /*2480*/  IMAD R0, R3, R56, RZ ;  /* 0x0000003803007224 */ /* 0x000fce00078e02ff */
.L_x_42:
[----:B------:R-:W-:Y:S05]  /*2490*/  BSYNC B1 ;  /* 0x0000000000017941 */ /* 0x000fea0003800000 */
.L_x_41:
[----:B------:R-:W-:Y:S01]  /*24a0*/  ISETP.LT.OR P0, PT, R60, 0x9, !P0 ;  /* 0x000000093c00780c */ /* 0x000fe20004701670 */
[----:B-1----:R-:W-:Y:S01]  /*24b0*/  @!P1 IMAD R3, R26, R23, R0 ;  /* 0x000000171a039224 */ /* 0x002fe200078e0200 */
[C---:B------:R-:W-:Y:S01]  /*24c0*/  ISETP.GE.AND P3, PT, R64.reuse, 0x9, PT ;  /* 0x000000094000780c */ /* 0x040fe20003f66270 */
[----:B------:R-:W-:Y:S01]  /*24d0*/  BSSY B1, `(.L_x_43) ;  /* 0x000000a000017945 */ /* 0x000fe20003800000 */
[----:B------:R-:W-:Y:S02]  /*24e0*/  ISETP.GE.AND P2, PT, R64, 0xa, PT ;  /* 0x0000000a4000780c */ /* 0x000fe40003f46270 */
[----:B------:R1:W-:Y:S01]  /*24f0*/  @!P1 STG.E.U8 desc[UR36][R4.64], R3 ;  /* 0x0000000304009986 */ /* 0x0003e2000c101124 */
[C---:B------:R-:W-:Y:S02]  /*2500*/  ISETP.LT.OR P4, PT, R60.reuse, 0x1, !P3 ;  /* 0x000000013c00780c */ /* 0x040fe40005f81670 */
[C---:B------:R-:W-:Y:S02]  /*2510*/  ISETP.LT.OR P1, PT, R60.reuse, 0x1, !P2 ;  /* 0x000000013c00780c */ /* 0x040fe40005721670 */
[----:B------:R-:W-:-:S02]  /*2520*/  ISETP.LT.OR P3, PT, R60, 0x9, !P3 ;  /* 0x000000093c00780c */ /* 0x000fc40005f61670 */
[----:B------:R-:W-:Y:S11]  /*2530*/  @P0 BRA `(.L_x_44) ;  /* 0x00000000000c0947 */ /* 0x000ff60003800000 */
[----:B--2---:R-:W1:Y:S02]  /*2540*/  LDG.E.U8 R57, desc[UR36][R10.64+0x1] ;  /* 0x000001240a397981 */ /* 0x004e64000c1e1100 */
[----:B-1----:R-:W-:-:S05]  /*2550*/  PRMT R3, R57, 0x8880, RZ ;  /* 0x0000888039037816 */ /* 0x002fca00000000ff */
[----:B------:R-:W-:-:S07]  /*2560*/  IMAD R0, R3, R56, RZ ;  /* 0x0000003803007224 */ /* 0x000fce00078e02ff */
.L_x_44:
[----:B------:R-:W-:Y:S05]  /*2570*/  BSYNC B1 ;  /* 0x0000000000017941 */ /* 0x000fea0003800000 */
.L_x_43:
[----:B------:R-:W-:Y:S01]  /*2580*/  @!P0 IMAD R27, R27, R23, R0 ;  /* 0x000000171b1b8224 */ /* 0x000fe200078e0200 */
[----:B------:R-:W-:Y:S04]  /*2590*/  BSSY B1, `(.L_x_45) ;  /* 0x0000006000017945 */ /* 0x000fe80003800000 */
[----:B------:R4:W-:Y:S01]  /*25a0*/  @!P0 STG.E.U8 desc[UR36][R4.64+0x1], R27 ;  /* 0x0000011b04008986 */ /* 0x0009e2000c101124 */
[----:B------:R-:W-:Y:S05]  /*25b0*/  @P4 BRA `(.L_x_46) ;  /* 0x00000000000c4947 */ /* 0x000fea0003800000 */
[----:B--2---:R-:W1:Y:S02]  /*25c0*/  LDG.E.U8 R57, desc[UR36][R8.64+0x8] ;  /* 0x0000082408397981 */ /* 0x004e64000c1e1100 */
[----:B-1----:R-:W-:-:S05]  /*25d0*/  PRMT R3, R57, 0x8880, RZ ;  /* 0x0000888039037816 */ /* 0x002fca00000000ff */
[----:B------:R-:W-:-:S07]  /*25e0*/  IMAD R0, R3, R56, RZ ;  /* 0x0000003803007224 */ /* 0x000fce00078e02ff */
.L_x_46:
[----:B------:R-:W-:Y:S05]  /*25f0*/  BSYNC B1 ;  /* 0x0000000000017941 */ /* 0x000fea0003800000 */
.L_x_45:
[----:B-1----:R-:W-:Y:S01]  /*2600*/  @!P4 IMAD R3, R28, R23, R0 ;  /* 0x000000171c03c224 */ /* 0x002fe200078e0200 */
[----:B------:R-:W-:Y:S04]  /*2610*/  BSSY B1, `(.L_x_47) ;  /* 0x0000006000017945 */ /* 0x000fe80003800000 */
[----:B------:R1:W-:Y:S01]  /*2620*/  @!P4 STG.E.U8 desc[UR36][R6.64+0x8], R3 ;  /* 0x000008030600c986 */ /* 0x0003e2000c101124 */
[----:B------:R-:W-:Y:S05]  /*2630*/  @P1 BRA `(.L_x_48) ;  /* 0x00000000000c1947 */ /* 0x000fea0003800000 */
[----:B--2---:R-:W1:Y:S02]  /*2640*/  LDG.E.U8 R57, desc[UR36][R8.64+0x9] ;  /* 0x0000092408397981 */ /* 0x004e64000c1e1100 */
[----:B-1----:R-:W-:-:S05]  /*2650*/  PRMT R3, R57, 0x8880, RZ ;  /* 0x0000888039037816 */ /* 0x002fca00000000ff */
[----:B------:R-:W-:-:S07]  /*2660*/  IMAD R0, R3, R56, RZ ;  /* 0x0000003803007224 */ /* 0x000fce00078e02ff */
.L_x_48:
[----:B------:R-:W-:Y:S05]  /*2670*/  BSYNC B1 ;  /* 0x0000000000017941 */ /* 0x000fea0003800000 */
.L_x_47:
[----:B------:R-:W-:Y:S01]  /*2680*/  @!P1 IMAD R29, R29, R23, R0 ;  /* 0x000000171d1d9224 */ /* 0x000fe200078e0200 */
[----:B------:R-:W-:Y:S04]  /*2690*/  BSSY B1, `(.L_x_49) ;  /* 0x0000006000017945 */ /* 0x000fe80003800000 */
[----:B------:R0:W-:Y:S01]  /*26a0*/  @!P1 STG.E.U8 desc[UR36][R6.64+0x9], R29 ;  /* 0x0000091d06009986 */ /* 0x0001e2000c101124 */
[----:B------:R-:W-:Y:S05]  /*26b0*/  @P3 BRA `(.L_x_50) ;  /* 0x00000000000c3947 */ /* 0x000fea0003800000 */
[----:B--2---:R-:W1:Y:S02]  /*26c0*/  LDG.E.U8 R57, desc[UR36][R10.64+0x8] ;  /* 0x000008240a397981 */ /* 0x004e64000c1e1100 */
[----:B-1----:R-:W-:-:S05]  /*26d0*/  PRMT R3, R57, 0x8880, RZ ;  /* 0x0000888039037816 */ /* 0x002fca00000000ff */
[----:B------:R-:W-:-:S07]  /*26e0*/  IMAD R0, R3, R56, RZ ;  /* 0x0000003803007224 */ /* 0x000fce00078e02ff */
.L_x_50:
[----:B------:R-:W-:Y:S05]  /*26f0*/  BSYNC B1 ;  /* 0x0000000000017941 */ /* 0x000fea0003800000 */
.L_x_49:
        /* <DEDUP_REMOVED lines=13> */
.L_x_52:
[----:B------:R-:W-:Y:S05]  /*27d0*/  BSYNC B1 ;  /* 0x0000000000017941 */ /* 0x000fea0003800000 */
.L_x_51:
[----:B------:R-:W-:Y:S01]  /*27e0*/  @!P2 IMAD R31, R31, R23, R0 ;  /* 0x000000171f1fa224 */ /* 0x000fe200078e0200 */
[----:B------:R-:W-:Y:S04]  /*27f0*/  BSSY B1, `(.L_x_53) ;  /* 0x0000006000017945 */ /* 0x000fe80003800000 */
[----:B------:R0:W-:Y:S01]  /*2800*/  @!P2 STG.E.U8 desc[UR36][R4.64+0x9], R31 ;  /* 0x0000091f0400a986 */ /* 0x0001e2000c101124 */
[----:B------:R-:W-:Y:S05]  /*2810*/  @P4 BRA `(.L_x_54) ;  /* 0x00000000000c4947 */ /* 0x000fea0003800000 */
[----:B--2---:R-:W1:Y:S02]  /*2820*/  LDG.E.U8 R57, desc[UR36][R8.64+0x10] ;  /* 0x0000102408397981 */ /* 0x004e64000c1e1100 */
[----:B-1----:R-:W-:-:S05]  /*2830*/  PRMT R3, R57, 0x8880, RZ ;  /* 0x0000888039037816 */ /* 0x002fca00000000ff */
[----:B------:R-:W-:-:S07]  /*2840*/  IMAD R0, R3, R56, RZ ;  /* 0x0000003803007224 */ /* 0x000fce00078e02ff */
.L_x_54:
[----:B------:R-:W-:Y:S05]  /*2850*/  BSYNC B1 ;  /* 0x0000000000017941 */ /* 0x000fea0003800000 */
.L_x_53:
[----:B-1----:R-:W-:Y:S01]  /*2860*/  @!P4 IMAD R3, R32, R23, R0 ;  /* 0x000000172003c224 */ /* 0x002fe200078e0200 */
[----:B------:R-:W-:Y:S04]  /*2870*/  BSSY B1, `(.L_x_55) ;  /* 0x0000006000017945 */ /* 0x000fe80003800000 */
[----:B------:R1:W-:Y:S01]  /*2880*/  @!P4 STG.E.U8 desc[UR36][R6.64+0x10], R3 ;  /* 0x000010030600c986 */ /* 0x0003e2000c101124 */
[----:B------:R-:W-:Y:S05]  /*2890*/  @P3 BRA `(.L_x_56) ;  /* 0x00000000000c3947 */ /* 0x000fea0003800000 */
[----:B--2---:R-:W1:Y:S02]  /*28a0*/  LDG.E.U8 R57, desc[UR36][R8.64+0x11] ;  /* 0x0000112408397981 */ /* 0x004e64000c1e1100 */
[----:B-1----:R-:W-:-:S05]  /*28b0*/  PRMT R3, R57, 0x8880, RZ ;  /* 0x0000888039037816 */ /* 0x002fca00000000ff */
[----:B------:R-:W-:-:S07]  /*28c0*/  IMAD R0, R3, R56, RZ ;  /* 0x0000003803007224 */ /* 0x000fce00078e02ff */
.L_x_56:
[----:B------:R-:W-:Y:S05]  /*28d0*/  BSYNC B1 ;  /* 0x0000000000017941 */ /* 0x000fea0003800000 */
.L_x_55:
[----:B------:R-:W-:Y:S01]  /*28e0*/  @!P3 IMAD R33, R33, R23, R0 ;  /* 0x000000172121b224 */ /* 0x000fe200078e0200 */
[----:B------:R-:W-:Y:S04]  /*28f0*/  BSSY B1, `(.L_x_57) ;  /* 0x0000006000017945 */ /* 0x000fe80003800000 */
[----:B------:R0:W-:Y:S01]  /*2900*/  @!P3 STG.E.U8 desc[UR36][R6.64+0x11], R33 ;  /* 0x000011210600b986 */ /* 0x0001e2000c101124 */
[----:B------:R-:W-:Y:S05]  /*2910*/  @P1 BRA `(.L_x_58) ;  /* 0x00000000000c1947 */ /* 0x000fea0003800000 */
[----:B--2---:R-:W1:Y:S02]  /*2920*/  LDG.E.U8 R57, desc[UR36][R10.64+0x10] ;  /* 0x000010240a397981 */ /* 0x004e64000c1e1100 */
[----:B-1----:R-:W-:-:S05]  /*2930*/  PRMT R3, R57, 0x8880, RZ ;  /* 0x0000888039037816 */ /* 0x002fca00000000ff */
[----:B------:R-:W-:-:S07]  /*2940*/  IMAD R0, R3, R56, RZ ;  /* 0x0000003803007224 */ /* 0x000fce00078e02ff */
.L_x_58:
[----:B------:R-:W-:Y:S05]  /*2950*/  BSYNC B1 ;  /* 0x0000000000017941 */ /* 0x000fea0003800000 */
.L_x_57:
        /* <DEDUP_REMOVED lines=13> */
.L_x_60:
[----:B------:R-:W-:Y:S05]  /*2a30*/  BSYNC B1 ;  /* 0x0000000000017941 */ /* 0x000fea0003800000 */
.L_x_59:
[----:B------:R-:W-:Y:S01]  /*2a40*/  @!P0 IMAD R35, R35, R23, R0 ;  /* 0x0000001723238224 */ /* 0x000fe200078e0200 */
[----:B------:R-:W-:Y:S04]  /*2a50*/  BSSY B1, `(.L_x_61) ;  /* 0x0000006000017945 */ /* 0x000fe80003800000 */
[----:B------:R0:W-:Y:S01]  /*2a60*/  @!P0 STG.E.U8 desc[UR36][R4.64+0x11], R35 ;  /* 0x0000112304008986 */ /* 0x0001e2000c101124 */
[----:B------:R-:W-:Y:S05]  /*2a70*/  @P4 BRA `(.L_x_62) ;  /* 0x00000000000c4947 */ /* 0x000fea0003800000 */
[----:B--2---:R-:W1:Y:S02]  /*2a80*/  LDG.E.U8 R57, desc[UR36][R8.64+0x18] ;  /* 0x0000182408397981 */ /* 0x004e64000c1e1100 */
[----:B-1----:R-:W-:-:S05]  /*2a90*/  PRMT R3, R57, 0x8880, RZ ;  /* 0x0000888039037816 */ /* 0x002fca00000000ff */
[----:B------:R-:W-:-:S07]  /*2aa0*/  IMAD R0, R3, R56, RZ ;  /* 0x0000003803007224 */ /* 0x000fce00078e02ff */
.L_x_62:
[----:B------:R-:W-:Y:S05]  /*2ab0*/  BSYNC B1 ;  /* 0x0000000000017941 */ /* 0x000fea0003800000 */
.L_x_61:
[----:B-1----:R-:W-:Y:S01]  /*2ac0*/  @!P4 IMAD R3, R36, R23, R0 ;  /* 0x000000172403c224 */ /* 0x002fe200078e0200 */
[----:B------:R-:W-:Y:S04]  /*2ad0*/  BSSY B1, `(.L_x_63) ;  /* 0x0000006000017945 */ /* 0x000fe80003800000 */
[----:B------:R1:W-:Y:S01]  /*2ae0*/  @!P4 STG.E.U8 desc[UR36][R6.64+0x18], R3 ;  /* 0x000018030600c986 */ /* 0x0003e2000c101124 */
[----:B------:R-:W-:Y:S05]  /*2af0*/  @P1 BRA `(.L_x_64) ;  /* 0x00000000000c1947 */ /* 0x000fea0003800000 */
[----:B--2---:R-:W1:Y:S02]  /*2b00*/  LDG.E.U8 R57, desc[UR36][R8.64+0x19] ;  /* 0x0000192408397981 */ /* 0x004e64000c1e1100 */
[----:B-1----:R-:W-:-:S05]  /*2b10*/  PRMT R3, R57, 0x8880, RZ ;  /* 0x0000888039037816 */ /* 0x002fca00000000ff */
[----:B------:R-:W-:-:S07]  /*2b20*/  IMAD R0, R3, R56, RZ ;  /* 0x0000003803007224 */ /* 0x000fce00078e02ff */
.L_x_64:
[----:B------:R-:W-:Y:S05]  /*2b30*/  BSYNC B1 ;  /* 0x0000000000017941 */ /* 0x000fea0003800000 */
.L_x_63:
[----:B------:R-:W-:Y:S01]  /*2b40*/  @!P1 IMAD R37, R37, R23, R0 ;  /* 0x0000001725259224 */ /* 0x000fe200078e0200 */
[----:B------:R-:W-:Y:S04]  /*2b50*/  BSSY B1, `(.L_x_65) ;  /* 0x0000006000017945 */ /* 0x000fe80003800000 */
[----:B------:R0:W-:Y:S01]  /*2b60*/  @!P1 STG.E.U8 desc[UR36][R6.64+0x19], R37 ;  /* 0x0000192506009986 */ /* 0x0001e2000c101124 */
[----:B------:R-:W-:Y:S05]  /*2b70*/  @P3 BRA `(.L_x_66) ;  /* 0x00000000000c3947 */ /* 0x000fea0003800000 */
[----:B--2---:R-:W1:Y:S02]  /*2b80*/  LDG.E.U8 R57, desc[UR36][R10.64+0x18] ;  /* 0x000018240a397981 */ /* 0x004e64000c1e1100 */
[----:B-1----:R-:W-:-:S05]  /*2b90*/  PRMT R3, R57, 0x8880, RZ ;  /* 0x0000888039037816 */ /* 0x002fca00000000ff */
[----:B------:R-:W-:-:S07]  /*2ba0*/  IMAD R0, R3, R56, RZ ;  /* 0x0000003803007224 */ /* 0x000fce00078e02ff */
.L_x_66:
[----:B------:R-:W-:Y:S05]  /*2bb0*/  BSYNC B1 ;  /* 0x0000000000017941 */ /* 0x000fea0003800000 */
.L_x_65:
        /* <DEDUP_REMOVED lines=13> */
.L_x_68:
[----:B------:R-:W-:Y:S05]  /*2c90*/  BSYNC B1 ;  /* 0x0000000000017941 */ /* 0x000fea0003800000 */
.L_x_67:
[----:B------:R-:W-:Y:S01]  /*2ca0*/  @!P2 IMAD R39, R39, R23, R0 ;  /* 0x000000172727a224 */ /* 0x000fe200078e0200 */
[----:B------:R-:W-:Y:S04]  /*2cb0*/  BSSY B1, `(.L_x_69) ;  /* 0x0000006000017945 */ /* 0x000fe80003800000 */
[----:B------:R0:W-:Y:S01]  /*2cc0*/  @!P2 STG.E.U8 desc[UR36][R4.64+0x19], R39 ;  /* 0x000019270400a986 */ /* 0x0001e2000c101124 */
[----:B------:R-:W-:Y:S05]  /*2cd0*/  @P4 BRA `(.L_x_70) ;  /* 0x00000000000c4947 */ /* 0x000fea0003800000 */
[----:B--2---:R-:W1:Y:S02]  /*2ce0*/  LDG.E.U8 R57, desc[UR36][R8.64+0x20] ;  /* 0x0000202408397981 */ /* 0x004e64000c1e1100 */
[----:B-1----:R-:W-:-:S05]  /*2cf0*/  PRMT R3, R57, 0x8880, RZ ;  /* 0x0000888039037816 */ /* 0x002fca00000000ff */
[----:B------:R-:W-:-:S07]  /*2d00*/  IMAD R0, R3, R56, RZ ;  /* 0x0000003803007224 */ /* 0x000fce00078e02ff */
.L_x_70:
[----:B------:R-:W-:Y:S05]  /*2d10*/  BSYNC B1 ;  /* 0x0000000000017941 */ /* 0x000fea0003800000 */
.L_x_69:
[----:B-1----:R-:W-:Y:S01]  /*2d20*/  @!P4 IMAD R3, R40, R23, R0 ;  /* 0x000000172803c224 */ /* 0x002fe200078e0200 */
[----:B------:R-:W-:Y:S04]  /*2d30*/  BSSY B1, `(.L_x_71) ;  /* 0x0000006000017945 */ /* 0x000fe80003800000 */
[----:B------:R1:W-:Y:S01]  /*2d40*/  @!P4 STG.E.U8 desc[UR36][R6.64+0x20], R3 ;  /* 0x000020030600c986 */ /* 0x0003e2000c101124 */
[----:B------:R-:W-:Y:S05]  /*2d50*/  @P3 BRA `(.L_x_72) ;  /* 0x00000000000c3947 */ /* 0x000fea0003800000 */
[----:B--2---:R-:W1:Y:S02]  /*2d60*/  LDG.E.U8 R57, desc[UR36][R8.64+0x21] ;  /* 0x0000212408397981 */ /* 0x004e64000c1e1100 */
[----:B-1----:R-:W-:-:S05]  /*2d70*/  PRMT R3, R57, 0x8880, RZ ;  /* 0x0000888039037816 */ /* 0x002fca00000000ff */
[----:B------:R-:W-:-:S07]  /*2d80*/  IMAD R0, R3, R56, RZ ;  /* 0x0000003803007224 */ /* 0x000fce00078e02ff */
.L_x_72:
[----:B------:R-:W-:Y:S05]  /*2d90*/  BSYNC B1 ;  /* 0x0000000000017941 */ /* 0x000fea0003800000 */
.L_x_71:
[----:B------:R-:W-:Y:S01]  /*2da0*/  @!P3 IMAD R41, R41, R23, R0 ;  /* 0x000000172929b224 */ /* 0x000fe200078e0200 */
[----:B------:R-:W-:Y:S04]  /*2db0*/  BSSY B1, `(.L_x_73) ;  /* 0x0000006000017945 */ /* 0x000fe80003800000 */
[----:B------:R0:W-:Y:S01]  /*2dc0*/  @!P3 STG.E.U8 desc[UR36][R6.64+0x21], R41 ;  /* 0x000021290600b986 */ /* 0x0001e2000c101124 */
[----:B------:R-:W-:Y:S05]  /*2dd0*/  @P1 BRA `(.L_x_74) ;  /* 0x00000000000c1947 */ /* 0x000fea0003800000 */
[----:B--2---:R-:W1:Y:S02]  /*2de0*/  LDG.E.U8 R57, desc[UR36][R10.64+0x20] ;  /* 0x000020240a397981 */ /* 0x004e64000c1e1100 */
[----:B-1----:R-:W-:-:S05]  /*2df0*/  PRMT R3, R57, 0x8880, RZ ;  /* 0x0000888039037816 */ /* 0x002fca00000000ff */
[----:B------:R-:W-:-:S07]  /*2e00*/  IMAD R0, R3, R56, RZ ;  /* 0x0000003803007224 */ /* 0x000fce00078e02ff */
.L_x_74:
[----:B------:R-:W-:Y:S05]  /*2e10*/  BSYNC B1 ;  /* 0x0000000000017941 */ /* 0x000fea0003800000 */
.L_x_73:
        /* <DEDUP_REMOVED lines=13> */
.L_x_76:
[----:B------:R-:W-:Y:S05]  /*2ef0*/  BSYNC B1 ;  /* 0x0000000000017941 */ /* 0x000fea0003800000 */
.L_x_75:
[----:B------:R-:W-:Y:S01]  /*2f00*/  @!P0 IMAD R43, R43, R23, R0 ;  /* 0x000000172b2b8224 */ /* 0x000fe200078e0200 */
[----:B------:R-:W-:Y:S04]  /*2f10*/  BSSY B1, `(.L_x_77) ;  /* 0x0000006000017945 */ /* 0x000fe80003800000 */
[----:B------:R0:W-:Y:S01]  /*2f20*/  @!P0 STG.E.U8 desc[UR36][R4.64+0x21], R43 ;  /* 0x0000212b04008986 */ /* 0x0001e2000c101124 */
[----:B------:R-:W-:Y:S05]  /*2f30*/  @P4 BRA `(.L_x_78) ;  /* 0x00000000000c4947 */ /* 0x000fea0003800000 */
[----:B--2---:R-:W1:Y:S02]  /*2f40*/  LDG.E.U8 R57, desc[UR36][R8.64+0x28] ;  /* 0x0000282408397981 */ /* 0x004e64000c1e1100 */
[----:B-1----:R-:W-:-:S05]  /*2f50*/  PRMT R3, R57, 0x8880, RZ ;  /* 0x0000888039037816 */ /* 0x002fca00000000ff */
[----:B------:R-:W-:-:S07]  /*2f60*/  IMAD R0, R3, R56, RZ ;  /* 0x0000003803007224 */ /* 0x000fce00078e02ff */
.L_x_78:
[----:B------:R-:W-:Y:S05]  /*2f70*/  BSYNC B1 ;  /* 0x0000000000017941 */ /* 0x000fea0003800000 */
.L_x_77:
[----:B-1----:R-:W-:Y:S01]  /*2f80*/  @!P4 IMAD R3, R44, R23, R0 ;  /* 0x000000172c03c224 */ /* 0x002fe200078e0200 */
[----:B------:R-:W-:Y:S04]  /*2f90*/  BSSY B1, `(.L_x_79) ;  /* 0x0000006000017945 */ /* 0x000fe80003800000 */
[----:B------:R1:W-:Y:S01]  /*2fa0*/  @!P4 STG.E.U8 desc[UR36][R6.64+0x28], R3 ;  /* 0x000028030600c986 */ /* 0x0003e2000c101124 */
[----:B------:R-:W-:Y:S05]  /*2fb0*/  @P1 BRA `(.L_x_80) ;  /* 0x00000000000c1947 */ /* 0x000fea0003800000 */
[----:B--2---:R-:W1:Y:S02]  /*2fc0*/  LDG.E.U8 R57, desc[UR36][R8.64+0x29] ;  /* 0x0000292408397981 */ /* 0x004e64000c1e1100 */
[----:B-1----:R-:W-:-:S05]  /*2fd0*/  PRMT R3, R57, 0x8880, RZ ;  /* 0x0000888039037816 */ /* 0x002fca00000000ff */
[----:B------:R-:W-:-:S07]  /*2fe0*/  IMAD R0, R3, R56, RZ ;  /* 0x0000003803007224 */ /* 0x000fce00078e02ff */
.L_x_80:
[----:B------:R-:W-:Y:S05]  /*2ff0*/  BSYNC B1 ;  /* 0x0000000000017941 */ /* 0x000fea0003800000 */
.L_x_79:
[----:B------:R-:W-:Y:S01]  /*3000*/  @!P1 IMAD R45, R45, R23, R0 ;  /* 0x000000172d2d9224 */ /* 0x000fe200078e0200 */
[----:B------:R-:W-:Y:S04]  /*3010*/  BSSY B1, `(.L_x_81) ;  /* 0x0000006000017945 */ /* 0x000fe80003800000 */
[----:B------:R0:W-:Y:S01]  /*3020*/  @!P1 STG.E.U8 desc[UR36][R6.64+0x29], R45 ;  /* 0x0000292d06009986 */ /* 0x0001e2000c101124 */
[----:B------:R-:W-:Y:S05]  /*3030*/  @P3 BRA `(.L_x_82) ;  /* 0x00000000000c3947 */ /* 0x000fea0003800000 */
[----:B--2---:R-:W1:Y:S02]  /*3040*/  LDG.E.U8 R57, desc[UR36][R10.64+0x28] ;  /* 0x000028240a397981 */ /* 0x004e64000c1e1100 */
[----:B-1----:R-:W-:-:S05]  /*3050*/  PRMT R3, R57, 0x8880, RZ ;  /* 0x0000888039037816 */ /* 0x002fca00000000ff */
[----:B------:R-:W-:-:S07]  /*3060*/  IMAD R0, R3, R56, RZ ;  /* 0x0000003803007224 */ /* 0x000fce00078e02ff */
.L_x_82:
[----:B------:R-:W-:Y:S05]  /*3070*/  BSYNC B1 ;  /* 0x0000000000017941 */ /* 0x000fea0003800000 */
.L_x_81:
        /* <DEDUP_REMOVED lines=13> */
.L_x_84:
[----:B------:R-:W-:Y:S05]  /*3150*/  BSYNC B1 ;  /* 0x0000000000017941 */ /* 0x000fea0003800000 */
.L_x_83:
[----:B------:R-:W-:Y:S01]  /*3160*/  @!P2 IMAD R47, R47, R23, R0 ;  /* 0x000000172f2fa224 */ /* 0x000fe200078e0200 */
[----:B------:R-:W-:Y:S04]  /*3170*/  BSSY B1, `(.L_x_85) ;  /* 0x0000006000017945 */ /* 0x000fe80003800000 */
[----:B------:R0:W-:Y:S01]  /*3180*/  @!P2 STG.E.U8 desc[UR36][R4.64+0x29], R47 ;  /* 0x0000292f0400a986 */ /* 0x0001e2000c101124 */
[----:B------:R-:W-:Y:S05]  /*3190*/  @P4 BRA `(.L_x_86) ;  /* 0x00000000000c4947 */ /* 0x000fea0003800000 */
[----:B--2---:R-:W1:Y:S02]  /*31a0*/  LDG.E.U8 R57, desc[UR36][R8.64+0x30] ;  /* 0x0000302408397981 */ /* 0x004e64000c1e1100 */
[----:B-1----:R-:W-:-:S05]  /*31b0*/  PRMT R3, R57, 0x8880, RZ ;  /* 0x0000888039037816 */ /* 0x002fca00000000ff */
[----:B------:R-:W-:-:S07]  /*31c0*/  IMAD R0, R3, R56, RZ ;  /* 0x0000003803007224 */ /* 0x000fce00078e02ff */
.L_x_86:
[----:B------:R-:W-:Y:S05]  /*31d0*/  BSYNC B1 ;  /* 0x0000000000017941 */ /* 0x000fea0003800000 */
.L_x_85:
[----:B-1----:R-:W-:Y:S01]  /*31e0*/  @!P4 IMAD R3, R48, R23, R0 ;  /* 0x000000173003c224 */ /* 0x002fe200078e0200 */
[----:B------:R-:W-:Y:S04]  /*31f0*/  BSSY B1, `(.L_x_87) ;  /* 0x0000006000017945 */ /* 0x000fe80003800000 */
[----:B------:R1:W-:Y:S01]  /*3200*/  @!P4 STG.E.U8 desc[UR36][R6.64+0x30], R3 ;  /* 0x000030030600c986 */ /* 0x0003e2000c101124 */
[----:B------:R-:W-:Y:S05]  /*3210*/  @P3 BRA `(.L_x_88) ;  /* 0x00000000000c3947 */ /* 0x000fea0003800000 */
[----:B--2---:R-:W1:Y:S02]  /*3220*/  LDG.E.U8 R57, desc[UR36][R8.64+0x31] ;  /* 0x0000312408397981 */ /* 0x004e64000c1e1100 */
[----:B-1----:R-:W-:-:S05]  /*3230*/  PRMT R3, R57, 0x8880, RZ ;  /* 0x0000888039037816 */ /* 0x002fca00000000ff */
[----:B------:R-:W-:-:S07]  /*3240*/  IMAD R0, R3, R56, RZ ;  /* 0x0000003803007224 */ /* 0x000fce00078e02ff */
.L_x_88:
[----:B------:R-:W-:Y:S05]  /*3250*/  BSYNC B1 ;  /* 0x0000000000017941 */ /* 0x000fea0003800000 */
.L_x_87:
[----:B------:R-:W-:Y:S01]  /*3260*/  @!P3 IMAD R49, R49, R23, R0 ;  /* 0x000000173131b224 */ /* 0x000fe200078e0200 */
[----:B------:R-:W-:Y:S04]  /*3270*/  BSSY B1, `(.L_x_89) ;  /* 0x0000006000017945 */ /* 0x000fe80003800000 */
[----:B------:R0:W-:Y:S01]  /*3280*/  @!P3 STG.E.U8 desc[UR36][R6.64+0x31], R49 ;  /* 0x000031310600b986 */ /* 0x0001e2000c101124 */
[----:B------:R-:W-:Y:S05]  /*3290*/  @P1 BRA `(.L_x_90) ;  /* 0x00000000000c1947 */ /* 0x000fea0003800000 */
[----:B--2---:R-:W1:Y:S02]  /*32a0*/  LDG.E.U8 R57, desc[UR36][R10.64+0x30] ;  /* 0x000030240a397981 */ /* 0x004e64000c1e1100 */
[----:B-1----:R-:W-:-:S05]  /*32b0*/  PRMT R3, R57, 0x8880, RZ ;  /* 0x0000888039037816 */ /* 0x002fca00000000ff */
[----:B------:R-:W-:-:S07]  /*32c0*/  IMAD R0, R3, R56, RZ ;  /* 0x0000003803007224 */ /* 0x000fce00078e02ff */
.L_x_90:
[----:B------:R-:W-:Y:S05]  /*32d0*/  BSYNC B1 ;  /* 0x0000000000017941 */ /* 0x000fea0003800000 */
.L_x_89:
        /* <DEDUP_REMOVED lines=13> */
.L_x_92:
[----:B------:R-:W-:Y:S05]  /*33b0*/  BSYNC B1 ;  /* 0x0000000000017941 */ /* 0x000fea0003800000 */
.L_x_91:
[----:B------:R-:W-:Y:S01]  /*33c0*/  @!P0 IMAD R51, R51, R23, R0 ;  /* 0x0000001733338224 */ /* 0x000fe200078e0200 */
[----:B------:R-:W-:Y:S04]  /*33d0*/  BSSY B1, `(.L_x_93) ;  /* 0x0000006000017945 */ /* 0x000fe80003800000 */
[----:B------:R0:W-:Y:S01]  /*33e0*/  @!P0 STG.E.U8 desc[UR36][R4.64+0x31], R51 ;  /* 0x0000313304008986 */ /* 0x0001e2000c101124 */
[----:B------:R-:W-:Y:S05]  /*33f0*/  @P4 BRA `(.L_x_94) ;  /* 0x00000000000c4947 */ /* 0x000fea0003800000 */
[----:B--2---:R-:W1:Y:S02]  /*3400*/  LDG.E.U8 R57, desc[UR36][R8.64+0x38] ;  /* 0x0000382408397981 */ /* 0x004e64000c1e1100 */
[----:B-1----:R-:W-:-:S05]  /*3410*/  PRMT R3, R57, 0x8880, RZ ;  /* 0x0000888039037816 */ /* 0x002fca00000000ff */
[----:B------:R-:W-:-:S07]  /*3420*/  IMAD R0, R3, R56, RZ ;  /* 0x0000003803007224 */ /* 0x000fce00078e02ff */
.L_x_94:
[----:B------:R-:W-:Y:S05]  /*3430*/  BSYNC B1 ;  /* 0x0000000000017941 */ /* 0x000fea0003800000 */
.L_x_93:
[----:B-1----:R-:W-:Y:S01]  /*3440*/  @!P4 IMAD R3, R52, R23, R0 ;  /* 0x000000173403c224 */ /* 0x002fe200078e0200 */
[----:B------:R-:W-:Y:S04]  /*3450*/  BSSY B1, `(.L_x_95) ;  /* 0x0000006000017945 */ /* 0x000fe80003800000 */
[----:B------:R1:W-:Y:S01]  /*3460*/  @!P4 STG.E.U8 desc[UR36][R6.64+0x38], R3 ;  /* 0x000038030600c986 */ /* 0x0003e2000c101124 */
[----:B------:R-:W-:Y:S05]  /*3470*/  @P1 BRA `(.L_x_96) ;  /* 0x00000000000c1947 */ /* 0x000fea0003800000 */
[----:B--2---:R-:W1:Y:S02]  /*3480*/  LDG.E.U8 R57, desc[UR36][R8.64+0x39] ;  /* 0x0000392408397981 */ /* 0x004e64000c1e1100 */
[----:B-1----:R-:W-:-:S05]  /*3490*/  PRMT R3, R57, 0x8880, RZ ;  /* 0x0000888039037816 */ /* 0x002fca00000000ff */
[----:B------:R-:W-:-:S07]  /*34a0*/  IMAD R0, R3, R56, RZ ;  /* 0x0000003803007224 */ /* 0x000fce00078e02ff */
.L_x_96:
[----:B------:R-:W-:Y:S05]  /*34b0*/  BSYNC B1 ;  /* 0x0000000000017941 */ /* 0x000fea0003800000 */
.L_x_95:
[----:B------:R-:W-:Y:S01]  /*34c0*/  @!P1 IMAD R53, R53, R23, R0 ;  /* 0x0000001735359224 */ /* 0x000fe200078e0200 */
[----:B------:R-:W-:Y:S04]  /*34d0*/  BSSY B1, `(.L_x_97) ;  /* 0x0000006000017945 */ /* 0x000fe80003800000 */
[----:B------:R0:W-:Y:S01]  /*34e0*/  @!P1 STG.E.U8 desc[UR36][R6.64+0x39], R53 ;  /* 0x0000393506009986 */ /* 0x0001e2000c101124 */
[----:B------:R-:W-:Y:S05]  /*34f0*/  @P3 BRA `(.L_x_98) ;  /* 0x00000000000c3947 */ /* 0x000fea0003800000 */
[----:B--2---:R-:W1:Y:S02]  /*3500*/  LDG.E.U8 R57, desc[UR36][R10.64+0x38] ;  /* 0x000038240a397981 */ /* 0x004e64000c1e1100 */
[----:B-1----:R-:W-:-:S05]  /*3510*/  PRMT R3, R57, 0x8880, RZ ;  /* 0x0000888039037816 */ /* 0x002fca00000000ff */
[----:B------:R-:W-:-:S07]  /*3520*/  IMAD R0, R3, R56, RZ ;  /* 0x0000003803007224 */ /* 0x000fce00078e02ff */
.L_x_98:
[----:B------:R-:W-:Y:S05]  /*3530*/  BSYNC B1 ;  /* 0x0000000000017941 */ /* 0x000fea0003800000 */
.L_x_97:
[----:B-1----:R-:W-:Y:S01]  /*3540*/  @!P3 IMAD R3, R54, R23, R0 ;  /* 0x000000173603b224 */ /* 0x002fe200078e0200 */
[----:B------:R-:W-:Y:S01]  /*3550*/  ISETP.LT.OR P2, PT, R60, 0x9, !P2 ;  /* 0x000000093c00780c */ /* 0x000fe20005741670 */
[----:B------:R-:W-:Y:S03]  /*3560*/  BSSY B1, `(.L_x_99) ;  /* 0x0000006000017945 */ /* 0x000fe60003800000 */
[----:B------:R1:W-:Y:S09]  /*3570*/  @!P3 STG.E.U8 desc[UR36][R4.64+0x38], R3 ;  /* 0x000038030400b986 */ /* 0x0003f2000c101124 */
[----:B------:R-:W-:Y:S05]  /*3580*/  @P2 BRA `(.L_x_100) ;  /* 0x00000000000c2947 */ /* 0x000fea0003800000 */
[----:B--2---:R-:W1:Y:S02]  /*3590*/  LDG.E.U8 R57, desc[UR36][R10.64+0x39] ;  /* 0x000039240a397981 */ /* 0x004e64000c1e1100 */
[----:B-1----:R-:W-:-:S05]  /*35a0*/  PRMT R3, R57, 0x8880, RZ ;  /* 0x0000888039037816 */ /* 0x002fca00000000ff */
[----:B------:R-:W-:-:S07]  /*35b0*/  IMAD R0, R3, R56, RZ ;  /* 0x0000003803007224 */ /* 0x000fce00078e02ff */
.L_x_100:
[----:B------:R-:W-:Y:S05]  /*35c0*/  BSYNC B1 ;  /* 0x0000000000017941 */ /* 0x000fea0003800000 */
.L_x_99:
[----:B------:R-:W-:Y:S01]  /*35d0*/  IMAD R55, R55, R23, R0 ;  /* 0x0000001737377224 */ /* 0x000fe200078e0200 */
[----:B------:R-:W-:Y:S06]  /*35e0*/  @P2 BRA `(.L_x_101) ;  /* 0x0000000400c82947 */ /* 0x000fec0003800000 */
[----:B------:R0:W-:Y:S01]  /*35f0*/  STG.E.U8 desc[UR36][R4.64+0x39], R55 ;  /* 0x0000393704007986 */ /* 0x0001e2000c101124 */
[----:B------:R-:W-:Y:S05]  /*3600*/  BRA `(.L_x_101) ;  /* 0x0000000400c07947 */ /* 0x000fea0003800000 */
.L_x_36:
[C---:B------:R-:W-:Y:S02]  /*3610*/  ISETP.GE.AND P0, PT, R64.reuse, 0x2, PT ;  /* 0x000000024000780c */ /* 0x040fe40003f06270 */
[----:B------:R-:W-:Y:S02]  /*3620*/  ISETP.GE.AND P2, PT, R64, 0x1, PT ;  /* 0x000000014000780c */ /* 0x000fe40003f46270 */
[C---:B------:R-:W-:Y:S02]  /*3630*/  ISETP.LT.OR P3, PT, R60.reuse, 0x1, !P0 ;  /* 0x000000013c00780c */ /* 0x040fe40004761670 */
[C---:B------:R-:W-:Y:S02]  /*3640*/  ISETP.LT.OR P1, PT, R60.reuse, 0x1, !P2 ;  /* 0x000000013c00780c */ /* 0x040fe40005721670 */
[C---:B------:R-:W-:Y:S02]  /*3650*/  ISETP.LT.OR P2, PT, R60.reuse, 0x9, !P2 ;  /* 0x000000093c00780c */ /* 0x040fe40005741670 */
[----:B------:R-:W-:-:S07]  /*3660*/  ISETP.LT.OR P0, PT, R60, 0x9, !P0 ;  /* 0x000000093c00780c */ /* 0x000fce0004701670 */
[-C--:B------:R-:W-:Y:S02]  /*3670*/  @!P3 IMAD R25, R25, R23.reuse, RZ ;  /* 0x000000171919b224 */ /* 0x080fe400078e02ff */
[-C--:B------:R-:W-:Y:S02]  /*3680*/  @!P1 IMAD R3, R24, R23.reuse, RZ ;  /* 0x0000001718039224 */ /* 0x080fe400078e02ff */
[-C--:B------:R-:W-:Y:S01]  /*3690*/  @!P2 IMAD R9, R26, R23.reuse, RZ ;  /* 0x000000171a09a224 */ /* 0x080fe200078e02ff */
[----:B------:R-:W-:Y:S01]  /*36a0*/  @!P3 STG.E.U8 desc[UR36][R6.64+0x1], R25 ;  /* 0x000001190600b986 */ /* 0x000fe2000c101124 */
[C---:B------:R-:W-:Y:S01]  /*36b0*/  ISETP.GE.AND P3, PT, R64.reuse, 0x9, PT ;  /* 0x000000094000780c */ /* 0x040fe20003f66270 */
[----:B------:R-:W-:Y:S02]  /*36c0*/  @!P0 IMAD R27, R27, R23, RZ ;  /* 0x000000171b1b8224 */ /* 0x000fe400078e02ff */
[----:B------:R0:W-:Y:S01]  /*36d0*/  @!P1 STG.E.U8 desc[UR36][R6.64], R3 ;  /* 0x0000000306009986 */ /* 0x0001e2000c101124 */
[----:B------:R-:W-:-:S03]  /*36e0*/  ISETP.GE.AND P1, PT, R64, 0xa, PT ;  /* 0x0000000a4000780c */ /* 0x000fc60003f26270 */
[----:B------:R1:W-:Y:S01]  /*36f0*/  @!P2 STG.E.U8 desc[UR36][R4.64], R9 ;  /* 0x000000090400a986 */ /* 0x0003e2000c101124 */
[C---:B------:R-:W-:Y:S02]  /*3700*/  ISETP.LT.OR P2, PT, R60.reuse, 0x1, !P3 ;  /* 0x000000013c00780c */ /* 0x040fe40005f41670 */
[C---:B------:R-:W-:Y:S01]  /*3710*/  ISETP.LT.OR P4, PT, R60.reuse, 0x1, !P1 ;  /* 0x000000013c00780c */ /* 0x040fe20004f81670 */
[----:B------:R-:W-:Y:S01]  /*3720*/  @!P0 STG.E.U8 desc[UR36][R4.64+0x1], R27 ;  /* 0x0000011b04008986 */ /* 0x000fe2000c101124 */
[----:B------:R-:W-:Y:S02]  /*3730*/  ISETP.LT.OR P3, PT, R60, 0x9, !P3 ;  /* 0x000000093c00780c */ /* 0x000fe40005f61670 */
[----:B------:R-:W-:Y:S02]  /*3740*/  ISETP.GE.AND P0, PT, R64, 0x12, PT ;  /* 0x000000124000780c */ /* 0x000fe40003f06270 */
[----:B------:R-:W-:-:S05]  /*3750*/  ISETP.LT.OR P1, PT, R60, 0x9, !P1 ;  /* 0x000000093c00780c */ /* 0x000fca0004f21670 */
[-C--:B------:R-:W-:Y:S02]  /*3760*/  @!P2 IMAD R11, R28, R23.reuse, RZ ;  /* 0x000000171c0ba224 */ /* 0x080fe400078e02ff */
[-C--:B------:R-:W-:Y:S02]  /*3770*/  @!P4 IMAD R29, R29, R23.reuse, RZ ;  /* 0x000000171d1dc224 */ /* 0x080fe400078e02ff */
[-C--:B0-----:R-:W-:Y:S01]  /*3780*/  @!P3 IMAD R3, R30, R23.reuse, RZ ;  /* 0x000000171e03b224 */ /* 0x081fe200078e02ff */
[----:B------:R0:W-:Y:S01]  /*3790*/  @!P2 STG.E.U8 desc[UR36][R6.64+0x8], R11 ;  /* 0x0000080b0600a986 */ /* 0x0001e2000c101124 */
[----:B------:R-:W-:Y:S02]  /*37a0*/  ISETP.GE.AND P2, PT, R64, 0x11, PT ;  /* 0x000000114000780c */ /* 0x000fe40003f46270 */
[----:B------:R-:W-:Y:S01]  /*37b0*/  @!P1 IMAD R31, R31, R23, RZ ;  /* 0x000000171f1f9224 */ /* 0x000fe200078e02ff */
[----:B------:R-:W-:Y:S01]  /*37c0*/  @!P4 STG.E.U8 desc[UR36][R6.64+0x9], R29 ;  /* 0x0000091d0600c986 */ /* 0x000fe2000c101124 */
[----:B------:R-:W-:-:S02]  /*37d0*/  ISETP.LT.OR P4, PT, R60, 0x1, !P0 ;  /* 0x000000013c00780c */ /* 0x000fc40004781670 */
[C---:B------:R-:W-:Y:S01]  /*37e0*/  ISETP.LT.OR P0, PT, R60.reuse, 0x9, !P0 ;  /* 0x000000093c00780c */ /* 0x040fe20004701670 */
[----:B------:R3:W-:Y:S01]  /*37f0*/  @!P3 STG.E.U8 desc[UR36][R4.64+0x8], R3 ;  /* 0x000008030400b986 */ /* 0x0007e2000c101124 */
[C---:B------:R-:W-:Y:S02]  /*3800*/  ISETP.LT.OR P3, PT, R60.reuse, 0x1, !P2 ;  /* 0x000000013c00780c */ /* 0x040fe40005761670 */
[----:B------:R-:W-:Y:S01]  /*3810*/  ISETP.LT.OR P2, PT, R60, 0x9, !P2 ;  /* 0x000000093c00780c */ /* 0x000fe20005741670 */
[----:B------:R-:W-:Y:S01]  /*3820*/  @!P1 STG.E.U8 desc[UR36][R4.64+0x9], R31 ;  /* 0x0000091f04009986 */ /* 0x000fe2000c101124 */
[----:B------:R-:W-:-:S05]  /*3830*/  ISETP.GE.AND P1, PT, R64, 0x1a, PT ;  /* 0x0000001a4000780c */ /* 0x000fca0003f26270 */
[-C--:B------:R-:W-:Y:S02]  /*3840*/  @!P4 IMAD R33, R33, R23.reuse, RZ ;  /* 0x000000172121c224 */ /* 0x080fe400078e02ff */
[-C--:B------:R-:W-:Y:S02]  /*3850*/  @!P0 IMAD R35, R35, R23.reuse, RZ ;  /* 0x0000001723238224 */ /* 0x080fe400078e02ff */
[-C--:B-1----:R-:W-:Y:S01]  /*3860*/  @!P3 IMAD R9, R32, R23.reuse, RZ ;  /* 0x000000172009b224 */ /* 0x082fe200078e02ff */
[----:B------:R-:W-:Y:S01]  /*3870*/  @!P4 STG.E.U8 desc[UR36][R6.64+0x11], R33 ;  /* 0x000011210600c986 */ /* 0x000fe2000c101124 */
[----:B0-----:R-:W-:Y:S01]  /*3880*/  @!P2 IMAD R11, R34, R23, RZ ;  /* 0x00000017220ba224 */ /* 0x001fe200078e02ff */
[----:B------:R-:W-:Y:S02]  /*3890*/  ISETP.LT.OR P4, PT, R60, 0x1, !P1 ;  /* 0x000000013c00780c */ /* 0x000fe40004f81670 */
[----:B------:R0:W-:Y:S01]  /*38a0*/  @!P3 STG.E.U8 desc[UR36][R6.64+0x10], R9 ;  /* 0x000010090600b986 */ /* 0x0001e2000c101124 */
[----:B------:R-:W-:-:S02]  /*38b0*/  ISETP.GE.AND P3, PT, R64, 0x19, PT ;  /* 0x000000194000780c */ /* 0x000fc40003f66270 */
[C---:B------:R-:W-:Y:S01]  /*38c0*/  ISETP.LT.OR P1, PT, R60.reuse, 0x9, !P1 ;  /* 0x000000093c00780c */ /* 0x040fe20004f21670 */
[----:B------:R1:W-:Y:S01]  /*38d0*/  @!P2 STG.E.U8 desc[UR36][R4.64+0x10], R11 ;  /* 0x0000100b0400a986 */ /* 0x0003e2000c101124 */
[C---:B------:R-:W-:Y:S02]  /*38e0*/  ISETP.LT.OR P2, PT, R60.reuse, 0x1, !P3 ;  /* 0x000000013c00780c */ /* 0x040fe40005f41670 */
[----:B------:R-:W-:Y:S01]  /*38f0*/  ISETP.LT.OR P3, PT, R60, 0x9, !P3 ;  /* 0x000000093c00780c */ /* 0x000fe20005f61670 */
[----:B------:R-:W-:Y:S01]  /*3900*/  @!P0 STG.E.U8 desc[UR36][R4.64+0x11], R35 ;  /* 0x0000112304008986 */ /* 0x000fe2000c101124 */
[----:B------:R-:W-:Y:S02]  /*3910*/  ISETP.GE.AND P0, PT, R64, 0x22, PT ;  /* 0x000000224000780c */ /* 0x000fe40003f06270 */
[----:B------:R-:W-:-:S05]  /*3920*/  @!P4 IMAD R37, R37, R23, RZ ;  /* 0x000000172525c224 */ /* 0x000fca00078e02ff */
[----:B------:R-:W-:Y:S01]  /*3930*/  @!P4 STG.E.U8 desc[UR36][R6.64+0x19], R37 ;  /* 0x000019250600c986 */ /* 0x000fe2000c101124 */
[-C--:B------:R-:W-:Y:S02]  /*3940*/  @!P1 IMAD R39, R39, R23.reuse, RZ ;  /* 0x0000001727279224 */ /* 0x080fe400078e02ff */
[-C--:B---3--:R-:W-:Y:S02]  /*3950*/  @!P2 IMAD R3, R36, R23.reuse, RZ ;  /* 0x000000172403a224 */ /* 0x088fe400078e02ff */
[----:B0-----:R-:W-:-:S03]  /*3960*/  @!P3 IMAD R9, R38, R23, RZ ;  /* 0x000000172609b224 */ /* 0x001fc600078e02ff */
[----:B------:R0:W-:Y:S01]  /*3970*/  @!P2 STG.E.U8 desc[UR36][R6.64+0x18], R3 ;  /* 0x000018030600a986 */ /* 0x0001e2000c101124 */
[----:B------:R-:W-:-:S03]  /*3980*/  ISETP.GE.AND P2, PT, R64, 0x21, PT ;  /* 0x000000214000780c */ /* 0x000fc60003f46270 */
[----:B------:R3:W-:Y:S01]  /*3990*/  @!P3 STG.E.U8 desc[UR36][R4.64+0x18], R9 ;  /* 0x000018090400b986 */ /* 0x0007e2000c101124 */
[C---:B------:R-:W-:Y:S02]  /*39a0*/  ISETP.LT.OR P3, PT, R60.reuse, 0x1, !P0 ;  /* 0x000000013c00780c */ /* 0x040fe40004761670 */
[C---:B------:R-:W-:Y:S01]  /*39b0*/  ISETP.LT.OR P4, PT, R60.reuse, 0x1, !P2 ;  /* 0x000000013c00780c */ /* 0x040fe20005781670 */
[----:B------:R-:W-:Y:S01]  /*39c0*/  @!P1 STG.E.U8 desc[UR36][R4.64+0x19], R39 ;  /* 0x0000192704009986 */ /* 0x000fe2000c101124 */
[----:B------:R-:W-:Y:S02]  /*39d0*/  ISETP.LT.OR P2, PT, R60, 0x9, !P2 ;  /* 0x000000093c00780c */ /* 0x000fe40005741670 */
[----:B------:R-:W-:-:S07]  /*39e0*/  ISETP.GE.AND P1, PT, R64, 0x29, PT ;  /* 0x000000294000780c */ /* 0x000fce0003f26270 */
[-C--:B------:R-:W-:Y:S02]  /*39f0*/  @!P3 IMAD R41, R41, R23.reuse, RZ ;  /* 0x000000172929b224 */ /* 0x080fe400078e02ff */
[-C--:B-1----:R-:W-:Y:S02]  /*3a00*/  @!P4 IMAD R11, R40, R23.reuse, RZ ;  /* 0x00000017280bc224 */ /* 0x082fe400078e02ff */
[----:B0-----:R-:W-:Y:S01]  /*3a10*/  @!P2 IMAD R3, R42, R23, RZ ;  /* 0x000000172a03a224 */ /* 0x001fe200078e02ff */
[----:B------:R-:W-:Y:S01]  /*3a20*/  @!P3 STG.E.U8 desc[UR36][R6.64+0x21], R41 ;  /* 0x000021290600b986 */ /* 0x000fe2000c101124 */
[----:B------:R-:W-:Y:S02]  /*3a30*/  ISETP.LT.OR P3, PT, R60, 0x9, !P0 ;  /* 0x000000093c00780c */ /* 0x000fe40004761670 */
[----:B------:R-:W-:Y:S01]  /*3a40*/  ISETP.GE.AND P0, PT, R64, 0x2a, PT ;  /* 0x0000002a4000780c */ /* 0x000fe20003f06270 */
[----:B------:R0:W-:Y:S01]  /*3a50*/  @!P4 STG.E.U8 desc[UR36][R6.64+0x20], R11 ;  /* 0x0000200b0600c986 */ /* 0x0001e2000c101124 */
[----:B------:R-:W-:-:S02]  /*3a60*/  ISETP.LT.OR P4, PT, R60, 0x1, !P1 ;  /* 0x000000013c00780c */ /* 0x000fc40004f81670 */
[C---:B------:R-:W-:Y:S01]  /*3a70*/  ISETP.LT.OR P1, PT, R60.reuse, 0x9, !P1 ;  /* 0x000000093c00780c */ /* 0x040fe20004f21670 */
[----:B------:R1:W-:Y:S01]  /*3a80*/  @!P2 STG.E.U8 desc[UR36][R4.64+0x20], R3 ;  /* 0x000020030400a986 */ /* 0x0003e2000c101124 */
[C---:B------:R-:W-:Y:S02]  /*3a90*/  ISETP.LT.OR P2, PT, R60.reuse, 0x1, !P0 ;  /* 0x000000013c00780c */ /* 0x040fe40004741670 */
[----:B------:R-:W-:-:S03]  /*3aa0*/  ISETP.LT.OR P0, PT, R60, 0x9, !P0 ;  /* 0x000000093c00780c */ /* 0x000fc60004701670 */
[----:B------:R-:W-:-:S04]  /*3ab0*/  @!P3 IMAD R43, R43, R23, RZ ;  /* 0x000000172b2bb224 */ /* 0x000fc800078e02ff */
[-C--:B---3--:R-:W-:Y:S01]  /*3ac0*/  @!P4 IMAD R9, R44, R23.reuse, RZ ;  /* 0x000000172c09c224 */ /* 0x088fe200078e02ff */
[----:B------:R-:W-:Y:S01]  /*3ad0*/  @!P3 STG.E.U8 desc[UR36][R4.64+0x21], R43 ;  /* 0x0000212b0400b986 */ /* 0x000fe2000c101124 */
[----:B------:R-:W-:Y:S01]  /*3ae0*/  ISETP.GE.AND P3, PT, R64, 0x31, PT ;  /* 0x000000314000780c */ /* 0x000fe20003f66270 */
[-C--:B0-----:R-:W-:Y:S02]  /*3af0*/  @!P1 IMAD R11, R46, R23.reuse, RZ ;  /* 0x000000172e0b9224 */ /* 0x081fe400078e02ff */
[-C--:B------:R-:W-:Y:S01]  /*3b00*/  @!P2 IMAD R45, R45, R23.reuse, RZ ;  /* 0x000000172d2da224 */ /* 0x080fe200078e02ff */
[----:B------:R0:W-:Y:S01]  /*3b10*/  @!P4 STG.E.U8 desc[UR36][R6.64+0x28], R9 ;  /* 0x000028090600c986 */ /* 0x0001e2000c101124 */
[C---:B------:R-:W-:Y:S01]  /*3b20*/  ISETP.LT.OR P4, PT, R60.reuse, 0x1, !P3 ;  /* 0x000000013c00780c */ /* 0x040fe20005f81670 */
[----:B------:R-:W-:Y:S01]  /*3b30*/  @!P0 IMAD R47, R47, R23, RZ ;  /* 0x000000172f2f8224 */ /* 0x000fe200078e02ff */
[----:B------:R-:W-:Y:S01]  /*3b40*/  ISETP.LT.OR P3, PT, R60, 0x9, !P3 ;  /* 0x000000093c00780c */ /* 0x000fe20005f61670 */
[----:B------:R-:W-:Y:S01]  /*3b50*/  @!P2 STG.E.U8 desc[UR36][R6.64+0x29], R45 ;  /* 0x0000292d0600a986 */ /* 0x000fe2000c101124 */
[----:B------:R-:W-:-:S03]  /*3b60*/  ISETP.GE.AND P2, PT, R64, 0x32, PT ;  /* 0x000000324000780c */ /* 0x000fc60003f46270 */
[----:B------:R-:W-:Y:S01]  /*3b70*/  @!P1 STG.E.U8 desc[UR36][R4.64+0x28], R11 ;  /* 0x0000280b04009986 */ /* 0x000fe2000c101124 */
[C---:B------:R-:W-:Y:S02]  /*3b80*/  ISETP.LT.OR P1, PT, R60.reuse, 0x1, !P2 ;  /* 0x000000013c00780c */ /* 0x040fe40005721670 */
[----:B------:R-:W-:Y:S01]  /*3b90*/  ISETP.LT.OR P2, PT, R60, 0x9, !P2 ;  /* 0x000000093c00780c */ /* 0x000fe20005741670 */
[----:B------:R-:W-:Y:S01]  /*3ba0*/  @!P0 STG.E.U8 desc[UR36][R4.64+0x29], R47 ;  /* 0x0000292f04008986 */ /* 0x000fe2000c101124 */
[----:B------:R-:W-:Y:S01]  /*3bb0*/  ISETP.GE.AND P0, PT, R64, 0x3a, PT ;  /* 0x0000003a4000780c */ /* 0x000fe20003f06270 */
[-C--:B-1----:R-:W-:Y:S02]  /*3bc0*/  @!P4 IMAD R3, R48, R23.reuse, RZ ;  /* 0x000000173003c224 */ /* 0x082fe400078e02ff */
[----:B0-----:R-:W-:-:S03]  /*3bd0*/  @!P3 IMAD R9, R50, R23, RZ ;  /* 0x000000173209b224 */ /* 0x001fc600078e02ff */
[----:B------:R0:W-:Y:S01]  /*3be0*/  @!P4 STG.E.U8 desc[UR36][R6.64+0x30], R3 ;  /* 0x000030030600c986 */ /* 0x0001e2000c101124 */
[----:B------:R-:W-:Y:S02]  /*3bf0*/  ISETP.GE.AND P4, PT, R64, 0x39, PT ;  /* 0x000000394000780c */ /* 0x000fe40003f86270 */
[-C--:B------:R-:W-:Y:S02]  /*3c00*/  @!P1 IMAD R49, R49, R23.reuse, RZ ;  /* 0x0000001731319224 */ /* 0x080fe400078e02ff */
[----:B------:R-:W-:-:S03]  /*3c10*/  @!P2 IMAD R51, R51, R23, RZ ;  /* 0x000000173333a224 */ /* 0x000fc600078e02ff */
[----:B------:R1:W-:Y:S01]  /*3c20*/  @!P1 STG.E.U8 desc[UR36][R6.64+0x31], R49 ;  /* 0x0000313106009986 */ /* 0x0003e2000c101124 */
[C---:B------:R-:W-:Y:S02]  /*3c30*/  ISETP.LT.OR P1, PT, R60.reuse, 0x1, !P0 ;  /* 0x000000013c00780c */ /* 0x040fe40004721670 */
[C---:B------:R-:W-:Y:S01]  /*3c40*/  ISETP.LT.OR P0, PT, R60.reuse, 0x9, !P0 ;  /* 0x000000093c00780c */ /* 0x040fe20004701670 */
[----:B------:R1:W-:Y:S01]  /*3c50*/  @!P3 STG.E.U8 desc[UR36][R4.64+0x30], R9 ;  /* 0x000030090400b986 */ /* 0x0003e2000c101124 */
[C---:B------:R-:W-:Y:S02]  /*3c60*/  ISETP.LT.OR P3, PT, R60.reuse, 0x1, !P4 ;  /* 0x000000013c00780c */ /* 0x040fe40006761670 */
[----:B------:R-:W-:Y:S01]  /*3c70*/  ISETP.LT.OR P4, PT, R60, 0x9, !P4 ;  /* 0x000000093c00780c */ /* 0x000fe20006781670 */
[----:B------:R1:W-:Y:S06]  /*3c80*/  @!P2 STG.E.U8 desc[UR36][R4.64+0x31], R51 ;  /* 0x000031330400a986 */ /* 0x0003ec000c101124 */
[----:B------:R-:W-:-:S02]  /*3c90*/  @!P1 IMAD R53, R53, R23, RZ ;  /* 0x0000001735359224 */ /* 0x000fc400078e02ff */
[-C--:B------:R-:W-:Y:S02]  /*3ca0*/  @!P0 IMAD R55, R55, R23.reuse, RZ ;  /* 0x0000001737378224 */ /* 0x080fe400078e02ff */
[-C--:B0-----:R-:W-:Y:S01]  /*3cb0*/  @!P3 IMAD R3, R52, R23.reuse, RZ ;  /* 0x000000173403b224 */ /* 0x081fe200078e02ff */
[----:B------:R1:W-:Y:S01]  /*3cc0*/  @!P1 STG.E.U8 desc[UR36][R6.64+0x39], R53 ;  /* 0x0000393506009986 */ /* 0x0003e2000c101124 */
[----:B------:R-:W-:-:S03]  /*3cd0*/  @!P4 IMAD R11, R54, R23, RZ ;  /* 0x00000017360bc224 */ /* 0x000fc600078e02ff */
[----:B------:R1:W-:Y:S04]  /*3ce0*/  @!P3 STG.E.U8 desc[UR36][R6.64+0x38], R3 ;  /* 0x000038030600b986 */ /* 0x0003e8000c101124 */
[----:B------:R1:W-:Y:S04]  /*3cf0*/  @!P4 STG.E.U8 desc[UR36][R4.64+0x38], R11 ;  /* 0x0000380b0400c986 */ /* 0x0003e8000c101124 */
[----:B------:R1:W-:Y:S02]  /*3d00*/  @!P0 STG.E.U8 desc[UR36][R4.64+0x39], R55 ;  /* 0x0000393704008986 */ /* 0x0003e4000c101124 */
.L_x_101:
[----:B------:R-:W-:Y:S05]  /*3d10*/  BSYNC B0 ;  /* 0x0000000000007941 */ /* 0x000fea0003800000 */
.L_x_35:
[----:B------:R-:W-:Y:S01]  /*3d20*/  ULDC UR4, c[0x0][0xc] ;  /* 0x0000030000047ab9 */ /* 0x000fe20000000800 */
[----:B------:R-:W-:Y:S01]  /*3d30*/  ULDC UR5, c[0x0][0x10] ;  /* 0x0000040000057ab9 */ /* 0x000fe20000000800 */
[----:B-1----:R-:W1:Y:S01]  /*3d40*/  LDC R3, c[0x0][0x14] ;  /* 0x00000500ff037b82 */ /* 0x002e620000000800 */
[----:B------:R-:W-:Y:S01]  /*3d50*/  UIMAD.WIDE.U32 UR4, UR4, UR5, URZ ;  /* 0x00000005040472a5 */ /* 0x000fe2000f8e003f */
[----:B------:R-:W-:Y:S01]  /*3d60*/  PRMT R0, RZ, 0x7610, R0 ;  /* 0x00007610ff007816 */ /* 0x000fe20000000000 */
[----:B------:R-:W-:Y:S02]  /*3d70*/  IMAD.MOV.U32 R60, RZ, RZ, -0x1 ;  /* 0xffffffffff3c7424 */ /* 0x000fe400078e00ff */
[----:B------:R-:W-:Y:S02]  /*3d80*/  IMAD.MOV.U32 R61, RZ, RZ, -0x1 ;  /* 0xffffffffff3d7424 */ /* 0x000fe400078e00ff */
[----:B-1----:R-:W-:-:S04]  /*3d90*/  IMAD.WIDE.U32 R16, R3, UR4, R16 ;  /* 0x0000000403107c25 */ /* 0x002fc8000f8e0010 */
[----:B------:R-:W-:Y:S01]  /*3da0*/  IMAD R3, R3, UR5, RZ ;  /* 0x0000000503037c24 */ /* 0x000fe2000f8e02ff */
[----:B------:R-:W-:Y:S02]  /*3db0*/  ULDC.64 UR4, c[0x0][0x650] ;  /* 0x0001940000047ab9 */ /* 0x000fe40000000a00 */
[----:B------:R-:W-:Y:S01]  /*3dc0*/  ISETP.GE.U32.AND P0, PT, R16, UR4, PT ;  /* 0x0000000410007c0c */ /* 0x000fe2000bf06070 */
[----:B------:R-:W-:-:S05]  /*3dd0*/  IMAD.IADD R17, R17, 0x1, R3 ;  /* 0x0000000111117824 */ /* 0x000fca00078e0203 */
[----:B------:R-:W-:-:S13]  /*3de0*/  ISETP.GE.U32.AND.EX P0, PT, R17, UR5, PT, P0 ;  /* 0x0000000511007c0c */ /* 0x000fda000bf06100 */
[----:B------:R-:W-:Y:S05]  /*3df0*/  @P0 BRA `(.L_x_102) ;  /* 0x0000000400640947 */ /* 0x000fea0003800000 */
[----:B------:R-:W1:Y:S01]  /*3e00*/  S2R R12, SR_CTAID.X ;  /* 0x00000000000c7919 */ /* 0x000e620000002500 */
[----:B------:R-:W2:Y:S01]  /*3e10*/  LDC.64 R10, c[0x0][0x628] ;  /* 0x00018a00ff0a7b82 */ /* 0x000ea20000000a00 */
[----:B------:R-:W-:Y:S01]  /*3e20*/  ULDC UR4, c[0x0][0x150] ;  /* 0x0000540000047ab9 */ /* 0x000fe20000000800 */
[----:B0-----:R-:W-:Y:S01]  /*3e30*/  IMAD.MOV.U32 R8, RZ, RZ, R16 ;  /* 0x000000ffff087224 */ /* 0x001fe200078e0010 */
[----:B------:R-:W0:Y:S01]  /*3e40*/  S2R R24, SR_CTAID.Y ;  /* 0x0000000000187919 */ /* 0x000e220000002600 */
[----:B------:R-:W-:-:S04]  /*3e50*/  IMAD.MOV.U32 R9, RZ, RZ, R17 ;  /* 0x000000ffff097224 */ /* 0x000fc800078e0011 */
[----:B------:R-:W0:Y:S08]  /*3e60*/  LDC R21, c[0x0][0x144] ;  /* 0x00005100ff157b82 */ /* 0x000e300000000800 */
[----:B------:R-:W0:Y:S08]  /*3e70*/  LDC R0, c[0x0][0x630] ;  /* 0x00018c00ff007b82 */ /* 0x000e300000000800 */
[----:B------:R-:W0:Y:S01]  /*3e80*/  LDC.64 R14, c[0x0][0x620] ;  /* 0x00018800ff0e7b82 */ /* 0x000e220000000a00 */
[----:B--2---:R-:W-:-:S04]  /*3e90*/  ISETP.NE.U32.AND P0, PT, R10, RZ, PT ;  /* 0x000000ff0a00720c */ /* 0x004fc80003f05070 */
[----:B------:R-:W-:Y:S02]  /*3ea0*/  ISETP.NE.AND.EX P0, PT, R11, RZ, PT, P0 ;  /* 0x000000ff0b00720c */ /* 0x000fe40003f05300 */
[----:B-1----:R-:W-:-:S05]  /*3eb0*/  I2FP.F32.U32 R3, R12 ;  /* 0x0000000c00037245 */ /* 0x002fca0000201000 */
[----:B------:R-:W-:-:S04]  /*3ec0*/  FMUL R3, R3, UR4 ;  /* 0x0000000403037c20 */ /* 0x000fc80008400000 */
[----:B------:R1:W2:Y:S02]  /*3ed0*/  F2I.U32.TRUNC.NTZ R20, R3 ;  /* 0x0000000300147305 */ /* 0x0002a4000020f000 */
[----:B------:R-:W-:Y:S05]  /*3ee0*/  @!P0 BRA `(.L_x_103) ;  /* 0x0000000000288947 */ /* 0x000fea0003800000 */
[----:B-1----:R-:W1:Y:S02]  /*3ef0*/  LDC R3, c[0x0][0x634] ;  /* 0x00018d00ff037b82 */ /* 0x002e640000000800 */
[----:B-1----:R-:W-:-:S05]  /*3f00*/  IADD3 R3, P0, R16, R3, RZ ;  /* 0x0000000310037210 */ /* 0x002fca0007f1e0ff */
[----:B------:R-:W-:-:S04]  /*3f10*/  IMAD.X R13, RZ, RZ, R17, P0 ;  /* 0x000000ffff0d7224 */ /* 0x000fc800000e0611 */
[----:B----4-:R-:W-:-:S04]  /*3f20*/  IMAD.WIDE.U32 R4, R13, R10, RZ ;  /* 0x0000000a0d047225 */ /* 0x010fc800078e00ff */
[----:B---3--:R-:W-:-:S04]  /*3f30*/  IMAD.WIDE.U32 R6, P0, R3, R11, R4 ;  /* 0x0000000b03067225 */ /* 0x008fc80007800004 */
[----:B------:R-:W-:-:S04]  /*3f40*/  IMAD.WIDE.U32 R4, R3, R10, RZ ;  /* 0x0000000a03047225 */ /* 0x000fc800078e00ff */
[----:B------:R-:W-:Y:S01]  /*3f50*/  IMAD.X R9, RZ, RZ, RZ, P0 ;  /* 0x000000ffff097224 */ /* 0x000fe200000e06ff */
[----:B------:R-:W-:Y:S01]  /*3f60*/  IADD3 RZ, P0, R5, R6, RZ ;  /* 0x0000000605ff7210 */ /* 0x000fe20007f1e0ff */
[----:B------:R-:W-:-:S04]  /*3f70*/  IMAD.MOV.U32 R8, RZ, RZ, R7 ;  /* 0x000000ffff087224 */ /* 0x000fc800078e0007 */
[----:B------:R-:W-:-:S08]  /*3f80*/  IMAD.WIDE.U32.X R8, R13, R11, R8, P0 ;  /* 0x0000000b0d087225 */ /* 0x000fd000000e0408 */
.L_x_103:
[----:B------:R-:W4:Y:S01]  /*3f90*/  LDC.64 R30, c[0x0][0x640] ;  /* 0x00019000ff1e7b82 */ /* 0x000f220000000a00 */
[-CC-:B0-----:R-:W-:Y:S01]  /*3fa0*/  SHF.R.U64 R61, R8, R0.reuse, R9.reuse ;  /* 0x00000000083d7219 */ /* 0x181fe20000001209 */
[----:B--2---:R-:W-:Y:S01]  /*3fb0*/  IMAD.MOV R20, RZ, RZ, -R20 ;  /* 0x000000ffff147224 */ /* 0x004fe200078e0a14 */
[----:B------:R-:W-:Y:S01]  /*3fc0*/  SHF.R.U32.HI R0, RZ, R0, R9 ;  /* 0x00000000ff007219 */ /* 0x000fe20000011609 */
[----:B------:R-:W-:Y:S01]  /*3fd0*/  ULDC UR4, c[0x0][0x154] ;  /* 0x0000550000047ab9 */ /* 0x000fe20000000800 */
[----:B-1----:R-:W-:Y:S01]  /*3fe0*/  IADD3 R3, P0, RZ, -R61, RZ ;  /* 0x8000003dff037210 */ /* 0x002fe20007f1e0ff */
[----:B------:R-:W-:Y:S02]  /*3ff0*/  IMAD R26, R21, R20, R12 ;  /* 0x00000014151a7224 */ /* 0x000fe400078e020c */
[----:B---3--:R-:W0:Y:S01]  /*4000*/  LDC R6, c[0x0][0x618] ;  /* 0x00018600ff067b82 */ /* 0x008e220000000800 */
[----:B------:R-:W-:Y:S02]  /*4010*/  IMAD.MOV.U32 R7, RZ, RZ, 0x1 ;  /* 0x00000001ff077424 */ /* 0x000fe400078e00ff */
[----:B----4-:R-:W-:-:S04]  /*4020*/  IMAD.X R5, RZ, RZ, ~R0, P0 ;  /* 0x000000ffff057224 */ /* 0x010fc800000e0e00 */
[-C--:B------:R-:W-:Y:S01]  /*4030*/  IMAD R0, R5, R14.reuse, RZ ;  /* 0x0000000e05007224 */ /* 0x080fe200078e02ff */
[----:B------:R-:W1:Y:S01]  /*4040*/  LDC R8, c[0x0][0x608] ;  /* 0x00018200ff087b82 */ /* 0x000e620000000800 */
[----:B------:R-:W-:-:S04]  /*4050*/  IMAD.WIDE.U32 R4, R3, R14, R16 ;  /* 0x0000000e03047225 */ /* 0x000fc800078e0010 */
[----:B------:R-:W-:Y:S01]  /*4060*/  IMAD R3, R3, R15, R0 ;  /* 0x0000000f03037224 */ /* 0x000fe200078e0200 */
[----:B------:R-:W-:Y:S02]  /*4070*/  I2FP.F32.U32 R0, R24 ;  /* 0x0000001800007245 */ /* 0x000fe40000201000 */
[----:B------:R-:W2:Y:S01]  /*4080*/  LDC R28, c[0x0][0x658] ;  /* 0x00019600ff1c7b82 */ /* 0x000ea20000000800 */
[----:B------:R-:W-:Y:S01]  /*4090*/  IMAD.IADD R3, R5, 0x1, R3 ;  /* 0x0000000105037824 */ /* 0x000fe200078e0203 */
[----:B------:R-:W-:Y:S01]  /*40a0*/  ISETP.NE.U32.AND P0, PT, R30, RZ, PT ;  /* 0x000000ff1e00720c */ /* 0x000fe20003f05070 */
[----:B------:R-:W-:Y:S01]  /*40b0*/  FMUL R0, R0, UR4 ;  /* 0x0000000400007c20 */ /* 0x000fe20008400000 */
[----:B------:R-:W-:Y:S02]  /*40c0*/  IMAD.MOV.U32 R5, RZ, RZ, -0x1 ;  /* 0xffffffffff057424 */ /* 0x000fe400078e00ff */
[----:B------:R-:W-:Y:S01]  /*40d0*/  ISETP.NE.AND.EX P0, PT, R31, RZ, PT, P0 ;  /* 0x000000ff1f00720c */ /* 0x000fe20003f05300 */
[----:B------:R3:W4:Y:S01]  /*40e0*/  F2I.U32.TRUNC.NTZ R13, R0 ;  /* 0x00000000000d7305 */ /* 0x000722000020f000 */
[----:B------:R-:W3:Y:S01]  /*40f0*/  LDC R15, c[0x0][0x148] ;  /* 0x00005200ff0f7b82 */ /* 0x000ee20000000800 */
[----:B0-----:R-:W-:-:S02]  /*4100*/  SHF.R.U64 R12, R4, R6, R3 ;  /* 0x00000006040c7219 */ /* 0x001fc40000001203 */
[----:B------:R-:W-:-:S05]  /*4110*/  SHF.R.U32.HI R3, RZ, R6, R3 ;  /* 0x00000006ff037219 */ /* 0x000fca0000011603 */
[----:B------:R-:W0:Y:S01]  /*4120*/  LDC R20, c[0x0][0x600] ;  /* 0x00018000ff147b82 */ /* 0x000e220000000800 */
[-CC-:B-1----:R-:W-:Y:S02]  /*4130*/  SHF.R.U64 R10, R12, R8.reuse, R3.reuse ;  /* 0x000000080c0a7219 */ /* 0x182fe40000001203 */
[----:B------:R-:W-:-:S05]  /*4140*/  SHF.R.U32.HI R3, RZ, R8, R3 ;  /* 0x00000008ff037219 */ /* 0x000fca0000011603 */
[----:B------:R-:W1:Y:S01]  /*4150*/  LDC R21, c[0x0][0x648] ;  /* 0x00019200ff157b82 */ /* 0x000e620000000800 */
[-C--:B--2---:R-:W-:Y:S02]  /*4160*/  SHF.L.U32 R4, R5, R28.reuse, RZ ;  /* 0x0000001c05047219 */ /* 0x084fe400000006ff */
[-CC-:B------:R-:W-:Y:S02]  /*4170*/  SHF.R.U64 R14, R10, R28.reuse, R3.reuse ;  /* 0x0000001c0a0e7219 */ /* 0x180fe40000001203 */
[----:B------:R-:W-:Y:S02]  /*4180*/  SHF.R.U32.HI R5, RZ, R28, R3 ;  /* 0x0000001cff057219 */ /* 0x000fe40000011603 */
[----:B------:R-:W-:Y:S01]  /*4190*/  LOP3.LUT R59, RZ, R4, RZ, 0x33, !PT ;  /* 0x00000004ff3b7212 */ /* 0x000fe200078e33ff */
[----:B------:R-:W2:Y:S01]  /*41a0*/  LDC R25, c[0x0][0x638] ;  /* 0x00018e00ff197b82 */ /* 0x000ea20000000800 */
[----:B------:R-:W-:Y:S01]  /*41b0*/  SHF.L.U32 R28, R7, R28, RZ ;  /* 0x0000001c071c7219 */ /* 0x000fe200000006ff */
[----:B------:R-:W-:-:S06]  /*41c0*/  IMAD.MOV.U32 R4, RZ, RZ, R14 ;  /* 0x000000ffff047224 */ /* 0x000fcc00078e000e */
[----:B------:R-:W0:Y:S01]  /*41d0*/  LDC R27, c[0x0][0x610] ;  /* 0x00018400ff1b7b82 */ /* 0x000e220000000800 */
[----:B----4-:R-:W-:Y:S05]  /*41e0*/  @!P0 BRA `(.L_x_104) ;  /* 0x0000000000288947 */ /* 0x010fea0003800000 */
        /* <DEDUP_REMOVED lines=10> */
.L_x_104:
[----:B------:R-:W-:Y:S01]  /*4290*/  ISETP.NE.AND P0, PT, R2, 0x1, PT ;  /* 0x000000010200780c */ /* 0x000fe20003f05270 */
[----:B------:R-:W-:Y:S01]  /*42a0*/  IMAD.MOV R13, RZ, RZ, -R13 ;  /* 0x000000ffff0d7224 */ /* 0x000fe200078e0a0d */
[----:B-1-3--:R-:W-:Y:S01]  /*42b0*/  SHF.R.U64 R0, R4, R21, R5 ;  /* 0x0000001504007219 */ /* 0x00afe20000001205 */
[----:B0-----:R-:W-:Y:S01]  /*42c0*/  VIADD R5, R20, 0xffffffff ;  /* 0xffffffff14057836 */ /* 0x001fe20000000000 */
[----:B------:R-:W-:-:S03]  /*42d0*/  LOP3.LUT R59, R10, R59, RZ, 0xc0, !PT ;  /* 0x0000003b0a3b7212 */ /* 0x000fc600078ec0ff */
[----:B------:R-:W-:Y:S01]  /*42e0*/  IMAD.MOV R3, RZ, RZ, -R0 ;  /* 0x000000ffff037224 */ /* 0x000fe200078e0a00 */
[----:B------:R-:W-:Y:S01]  /*42f0*/  LOP3.LUT R5, R12, R5, RZ, 0xc0, !PT ;  /* 0x000000050c057212 */ /* 0x000fe200078ec0ff */
[----:B------:R-:W-:Y:S02]  /*4300*/  IMAD R59, R28, R0, R59 ;  /* 0x000000001c3b7224 */ /* 0x000fe400078e023b */
[----:B--2---:R-:W-:Y:S02]  /*4310*/  IMAD R0, R3, R25, R14 ;  /* 0x0000001903007224 */ /* 0x004fe400078e020e */
[----:B------:R-:W-:Y:S02]  /*4320*/  @P0 IMAD R26, R15, R13, R24 ;  /* 0x0000000d0f1a0224 */ /* 0x000fe400078e0218 */
[----:B------:R-:W-:Y:S02]  /*4330*/  IMAD R4, R0, R20, R5 ;  /* 0x0000001400047224 */ /* 0x000fe400078e0205 */
[----:B------:R-:W-:-:S02]  /*4340*/  IMAD R59, R59, R27, R26 ;  /* 0x0000001b3b3b7224 */ /* 0x000fc400078e021a */
[----:B------:R-:W-:-:S03]  /*4350*/  IMAD.MOV.U32 R3, RZ, RZ, 0x1 ;  /* 0x00000001ff037424 */ /* 0x000fc600078e00ff */
[----:B------:R-:W-:Y:S02]  /*4360*/  SEL R60, R4, R59, !P0 ;  /* 0x0000003b043c7207 */ /* 0x000fe40004000000 */
[----:B------:R-:W-:Y:S02]  /*4370*/  PRMT R0, R3, 0x7610, R0 ;  /* 0x0000761003007816 */ /* 0x000fe40000000000 */
[----:B------:R-:W-:-:S07]  /*4380*/  SEL R59, R59, R4, !P0 ;  /* 0x000000043b3b7207 */ /* 0x000fce0004000000 */
.L_x_102:
[----:B------:R-:W-:-:S13]  /*4390*/  LOP3.LUT P0, RZ, R0, 0xff, RZ, 0xc0, !PT ;  /* 0x000000ff00ff7812 */ /* 0x000fda000780c0ff */
[----:B------:R-:W-:Y:S05]  /*43a0*/  @P0 BRA `(.L_x_105) ;  /* 0xffffffcc00a40947 */ /* 0x000fea000383ffff */
[----:B------:R-:W-:Y:S05]  /*43b0*/  EXIT ;  /* 0x000000000000794d */ /* 0x000fea0003800000 */
.L_x_8:
[----:B0-----:R-:W-:Y:S01]  /*43c0*/  ULDC.64 UR4, c[0x0][0x650] ;  /* 0x0001940000047ab9 */ /* 0x001fe20000000a00 */
        /* <DEDUP_REMOVED lines=25> */
.L_x_107:
[----:B------:R-:W0:Y:S01]  /*4560*/  LDC.64 R26, c[0x0][0x640] ;  /* 0x00019000ff1a7b82 */ /* 0x000e220000000a00 */
[-CC-:B------:R-:W-:Y:S01]  /*4570*/  SHF.R.U64 R21, R12, R8.reuse, R13.reuse ;  /* 0x000000080c157219 */ /* 0x180fe2000000120d */
[----:B------:R-:W-:Y:S01]  /*4580*/  IMAD.MOV.U32 R30, RZ, RZ, 0x1 ;  /* 0x00000001ff1e7424 */ /* 0x000fe200078e00ff */
[----:B------:R-:W-:Y:S02]  /*4590*/  SHF.R.U32.HI R6, RZ, R8, R13 ;  /* 0x00000008ff067219 */ /* 0x000fe4000001160d */
[----:B------:R-:W-:-:S03]  /*45a0*/  IADD3 R11, P0, RZ, -R21, RZ ;  /* 0x80000015ff0b7210 */ /* 0x000fc60007f1e0ff */
[----:B------:R-:W1:Y:S02]  /*45b0*/  LDC R10, c[0x0][0x618] ;  /* 0x00018600ff0a7b82 */ /* 0x000e640000000800 */
[----:B------:R-:W-:-:S04]  /*45c0*/  IMAD.X R7, RZ, RZ, ~R6, P0 ;  /* 0x000000ffff077224 */ /* 0x000fc800000e0e06 */
[-C--:B------:R-:W-:Y:S02]  /*45d0*/  IMAD R8, R7, R22.reuse, RZ ;  /* 0x0000001607087224 */ /* 0x080fe400078e02ff */
[----:B------:R-:W2:Y:S01]  /*45e0*/  LDC R12, c[0x0][0x608] ;  /* 0x00018200ff0c7b82 */ /* 0x000ea20000000800 */
[----:B------:R-:W-:-:S04]  /*45f0*/  IMAD.WIDE.U32 R6, R11, R22, R16 ;  /* 0x000000160b067225 */ /* 0x000fc800078e0010 */
[----:B------:R-:W-:-:S03]  /*4600*/  IMAD R11, R11, R23, R8 ;  /* 0x000000170b0b7224 */ /* 0x000fc600078e0208 */
[----:B------:R-:W3:Y:S01]  /*4610*/  LDC R25, c[0x0][0x658] ;  /* 0x00019600ff197b82 */ /* 0x000ee20000000800 */
[----:B------:R-:W-:Y:S01]  /*4620*/  IMAD.IADD R7, R7, 0x1, R11 ;  /* 0x0000000107077824 */ /* 0x000fe200078e020b */
[----:B0-----:R-:W-:-:S04]  /*4630*/  ISETP.NE.U32.AND P0, PT, R26, RZ, PT ;  /* 0x000000ff1a00720c */ /* 0x001fc80003f05070 */
[----:B------:R-:W-:Y:S02]  /*4640*/  ISETP.NE.AND.EX P0, PT, R27, RZ, PT, P0 ;  /* 0x000000ff1b00720c */ /* 0x000fe40003f05300 */
[----:B------:R-:W0:Y:S01]  /*4650*/  LDC R22, c[0x0][0x600] ;  /* 0x00018000ff167b82 */ /* 0x000e220000000800 */
[-CC-:B-1----:R-:W-:Y:S02]  /*4660*/  SHF.R.U64 R8, R6, R10.reuse, R7.reuse ;  /* 0x0000000a06087219 */ /* 0x182fe40000001207 */
[----:B------:R-:W-:Y:S01]  /*4670*/  SHF.R.U32.HI R7, RZ, R10, R7 ;  /* 0x0000000aff077219 */ /* 0x000fe20000011607 */
[----:B------:R-:W-:-:S04]  /*4680*/  IMAD.MOV.U32 R10, RZ, RZ, -0x1 ;  /* 0xffffffffff0a7424 */ /* 0x000fc800078e00ff */
        /* <DEDUP_REMOVED lines=21> */
.L_x_108:
[----:B------:R-:W-:Y:S01]  /*47e0*/  ISETP.NE.AND P0, PT, R2, 0x1, PT ;  /* 0x000000010200780c */ /* 0x000fe20003f05270 */
[----:B0-----:R-:W-:Y:S01]  /*47f0*/  VIADD R11, R22, 0xffffffff ;  /* 0xffffffff160b7836 */ /* 0x001fe20000000000 */
[----:B-1----:R-:W-:Y:S02]  /*4800*/  SHF.R.U64 R6, R6, R24, R7 ;  /* 0x0000001806067219 */ /* 0x002fe40000001207 */
[----:B------:R-:W-:Y:S02]  /*4810*/  SHF.L.U32 R30, R30, R25, RZ ;  /* 0x000000191e1e7219 */ /* 0x000fe400000006ff */
[----:B------:R-:W-:Y:S01]  /*4820*/  LOP3.LUT R5, R23, R32, RZ, 0xc0, !PT ;  /* 0x0000002017057212 */ /* 0x000fe200078ec0ff */
[----:B------:R-:W-:-:S04]  /*4830*/  IMAD.MOV R7, RZ, RZ, -R6 ;  /* 0x000000ffff077224 */ /* 0x000fc800078e0a06 */
[----:B------:R-:W-:Y:S01]  /*4840*/  IMAD R6, R30, R6, R5 ;  /* 0x000000061e067224 */ /* 0x000fe200078e0205 */
[----:B------:R-:W-:Y:S01]  /*4850*/  LOP3.LUT R5, R8, R11, RZ, 0xc0, !PT ;  /* 0x0000000b08057212 */ /* 0x000fe200078ec0ff */
[----:B------:R-:W-:Y:S02]  /*4860*/  @P0 IMAD R3, R9, R14, R4 ;  /* 0x0000000e09030224 */ /* 0x000fe400078e0204 */
[----:B--2---:R-:W-:Y:S02]  /*4870*/  IMAD R4, R7, R28, R20 ;  /* 0x0000001c07047224 */ /* 0x004fe400078e0214 */
[----:B---3--:R-:W-:Y:S02]  /*4880*/  IMAD R3, R6, R29, R3 ;  /* 0x0000001d06037224 */ /* 0x008fe400078e0203 */
[----:B------:R-:W-:Y:S02]  /*4890*/  IMAD R4, R4, R22, R5 ;  /* 0x0000001604047224 */ /* 0x000fe400078e0205 */
[----:B------:R-:W-:-:S02]  /*48a0*/  IMAD.MOV.U32 R8, RZ, RZ, 0x1 ;  /* 0x00000001ff087424 */ /* 0x000fc400078e00ff */
[----:B------:R-:W-:Y:S01]  /*48b0*/  IMAD.MOV.U32 R6, RZ, RZ, R21 ;  /* 0x000000ffff067224 */ /* 0x000fe200078e0015 */
[----:B------:R-:W-:Y:S02]  /*48c0*/  SEL R7, R4, R3, !P0 ;  /* 0x0000000304077207 */ /* 0x000fe40004000000 */
[----:B------:R-:W-:-:S07]  /*48d0*/  SEL R20, R3, R4, !P0 ;  /* 0x0000000403147207 */ /* 0x000fce0004000000 */
.L_x_106:
[----:B------:R-:W-:-:S08]  /*48e0*/  NOP ;  /* 0x0000000000007918 */ /* 0x000fd00000000000 */
[----:B------:R-:W0:-:S00]  /*48f0*/  USETMAXREG.DEALLOC.CTAPOOL 0x28 ;  /* 0x00000028000079c8 */ /* 0x000e0000080e0500 */
[----:B0-----:R-:W-:-:S13]  /*4900*/  ISETP.NE.AND P0, PT, R0, RZ, PT ;  /* 0x000000ff0000720c */ /* 0x001fda0003f05270 */
[----:B------:R-:W-:Y:S05]  /*4910*/  @P0 EXIT ;  /* 0x000000000000094d */ /* 0x000fea0003800000 */
[----:B------:R-:W-:Y:S01]  /*4920*/  LOP3.LUT P0, RZ, R8, 0xff, RZ, 0xc0, !PT ;  /* 0x000000ff08ff7812 */ /* 0x000fe2000780c0ff */
[----:B------:R-:W-:Y:S02]  /*4930*/  IMAD.MOV.U32 R0, RZ, RZ, 0x1 ;  /* 0x00000001ff007424 */ /* 0x000fe400078e00ff */
[----:B------:R-:W-:-:S10]  /*4940*/  IMAD.MOV.U32 R3, RZ, RZ, RZ ;  /* 0x000000ffff037224 */ /* 0x000fd400078e00ff */
[----:B------:R-:W-:Y:S05]  /*4950*/  @!P0 BRA `(.L_x_109) ;  /* 0x0000000c00448947 */ /* 0x000fea0003800000 */
[----:B------:R-:W0:Y:S01]  /*4960*/  LDC R0, c[0x0][0x28c] ;  /* 0x0000a300ff007b82 */ /* 0x000e220000000800 */
[----:B------:R-:W-:Y:S01]  /*4970*/  ULDC UR5, c[0x0][0x658] ;  /* 0x0001960000057ab9 */ /* 0x000fe20000000800 */
[----:B------:R-:W-:Y:S01]  /*4980*/  UMOV UR7, 0xffffffff ;  /* 0xffffffff00077882 */ /* 0x000fe20000000000 */
[----:B------:R-:W-:Y:S01]  /*4990*/  ULDC UR6, c[0x0][0xc] ;  /* 0x0000030000067ab9 */ /* 0x000fe20000000800 */
[----:B------:R-:W-:Y:S01]  /*49a0*/  USHF.L.U32 UR8, UR7, UR5, URZ ;  /* 0x0000000507087299 */ /* 0x000fe2000800063f */
[----:B------:R-:W-:Y:S01]  /*49b0*/  BSSY B0, `(.L_x_109) ;  /* 0x00000cb000007945 */ /* 0x000fe20003800000 */
[----:B------:R-:W-:Y:S01]  /*49c0*/  UMOV UR9, 0x1 ;  /* 0x0000000100097882 */ /* 0x000fe20000000000 */
[----:B------:R-:W-:Y:S01]  /*49d0*/  ULDC UR7, c[0x0][0x10] ;  /* 0x0000040000077ab9 */ /* 0x000fe20000000800 */
[----:B------:R-:W1:Y:S01]  /*49e0*/  S2UR UR10, SR_CgaCtaId ;  /* 0x00000000000a79c3 */ /* 0x000e620000008800 */
[----:B------:R-:W-:Y:S01]  /*49f0*/  UIMAD.WIDE.U32 UR6, UR6, UR7, URZ ;  /* 0x00000007060672a5 */ /* 0x000fe2000f8e003f */
[----:B------:R-:W-:Y:S01]  /*4a00*/  IMAD.MOV.U32 R11, RZ, RZ, 0x1 ;  /* 0x00000001ff0b7424 */ /* 0x000fe200078e00ff */
[----:B------:R-:W-:Y:S01]  /*4a10*/  USHF.L.U32 UR17, UR9, UR5, URZ ;  /* 0x0000000509117299 */ /* 0x000fe2000800063f */
[----:B------:R-:W-:Y:S01]  /*4a20*/  LOP3.LUT R8, R19, 0x2, RZ, 0xfc, !PT ;  /* 0x0000000213087812 */ /* 0x000fe200078efcff */
[----:B------:R-:W-:Y:S01]  /*4a30*/  ULDC UR4, c[0x0][0x600] ;  /* 0x0001800000047ab9 */ /* 0x000fe20000000800 */
[----:B------:R-:W-:Y:S01]  /*4a40*/  ULDC UR5, c[0x0][0x14] ;  /* 0x0000050000057ab9 */ /* 0x000fe20000000800 */
[----:B------:R-:W-:-:S02]  /*4a50*/  UIADD3 UR4, UR4, -0x1, URZ ;  /* 0xffffffff04047890 */ /* 0x000fc4000fffe03f */
[----:B------:R-:W-:Y:S02]  /*4a60*/  UIMAD.WIDE.U32 UR22, UR6, UR5, URZ ;  /* 0x00000005061672a5 */ /* 0x000fe4000f8e003f */
[----:B------:R-:W-:Y:S02]  /*4a70*/  UIMAD UR13, UR7, UR5, URZ ;  /* 0x00000005070d72a4 */ /* 0x000fe4000f8e023f */
[----:B------:R-:W-:Y:S02]  /*4a80*/  ULOP3.LUT UR16, URZ, UR8, URZ, 0x33, !UPT ;  /* 0x000000083f107292 */ /* 0x000fe4000f8e333f */
[----:B------:R-:W-:Y:S01]  /*4a90*/  UIADD3 UR13, UR23, UR13, URZ ;  /* 0x0000000d170d7290 */ /* 0x000fe2000fffe03f */
[----:B0-----:R-:W-:Y:S01]  /*4aa0*/  VIADD R0, R0, 0x7f ;  /* 0x0000007f00007836 */ /* 0x001fe20000000000 */
[----:B------:R-:W-:-:S04]  /*4ab0*/  ULDC.64 UR24, c[0x0][0x198] ;  /* 0x0000660000187ab9 */ /* 0x000fc80000000a00 */
[----:B------:R-:W-:Y:S01]  /*4ac0*/  SHF.R.S32.HI R3, RZ, 0x1f, R0 ;  /* 0x0000001fff037819 */ /* 0x000fe20000011400 */
[----:B-1----:R-:W-:-:S03]  /*4ad0*/  IMAD.U32 R9, RZ, RZ, UR10 ;  /* 0x0000000aff097e24 */ /* 0x002fc6000f8e00ff */
[----:B------:R-:W-:Y:S01]  /*4ae0*/  LEA.HI R3, R3, R0, RZ, 0x7 ;  /* 0x0000000003037211 */ /* 0x000fe200078f38ff */
[----:B------:R-:W-:-:S03]  /*4af0*/  IMAD.MOV.U32 R0, RZ, RZ, 0x1 ;  /* 0x00000001ff007424 */ /* 0x000fc600078e00ff */
[----:B------:R-:W-:Y:S01]  /*4b00*/  SHF.R.S32.HI R10, RZ, 0x7, R3 ;  /* 0x00000007ff0a7819 */ /* 0x000fe20000011403 */
[----:B------:R-:W-:Y:S01]  /*4b10*/  IMAD.MOV.U32 R3, RZ, RZ, RZ ;  /* 0x000000ffff037224 */ /* 0x000fe200078e00ff */
[----:B------:R-:W-:-:S03]  /*4b20*/  LEA R12, R9, 0x180, 0xc ;  /* 0x00000180090c7811 */ /* 0x000fc600078e60ff */
[----:B------:R-:W-:-:S07]  /*4b30*/  VIADD R13, R10, 0x1 ;  /* 0x000000010a0d7836 */ /* 0x000fce0000000000 */
.L_x_120:
[----:B------:R-:W-:-:S03]  /*4b40*/  UMOV UR5, 0xffffffff ;  /* 0xffffffff00057882 */ /* 0x000fc60000000000 */
[----:B------:R-:W-:Y:S05]  /*4b50*/  BRA.DIV UR5, `(.L_x_110) ;  /* 0x0000001205607947 */ /* 0x000fea000b800000 */
[----:B------:R-:W-:-:S13]  /*4b60*/  ELECT P6, URZ, PT ;  /* 0x00000000003f782f */ /* 0x000fda00038c0000 */
.L_x_136:
[----:B------:R-:W0:Y:S01]  /*4b70*/  LDC R4, c[0x0][0x28c] ;  /* 0x0000a300ff047b82 */ /* 0x000e220000000800 */
[----:B------:R-:W-:Y:S01]  /*4b80*/  BSSY B1, `(.L_x_111) ;  /* 0x000003a000017945 */ /* 0x000fe20003800000 */
[----:B0-----:R-:W-:-:S13]  /*4b90*/  ISETP.LT.OR P6, PT, R4, 0x1, !P6 ;  /* 0x000000010400780c */ /* 0x001fda00077c1670 */
[----:B------:R-:W-:Y:S05]  /*4ba0*/  @P6 BRA `(.L_x_112) ;  /* 0x0000000000dc6947 */ /* 0x000fea0003800000 */
[----:B------:R-:W-:Y:S02]  /*4bb0*/  IMAD R20, R20, 0x4, R9 ;  /* 0x0000000414147824 */ /* 0x000fe400078e0209 */
[----:B------:R-:W-:Y:S02]  /*4bc0*/  IMAD.SHL.U32 R21, R7, 0x40, RZ ;  /* 0x0000004007157824 */ /* 0x000fe400078e00ff */
[----:B------:R-:W-:Y:S02]  /*4bd0*/  IMAD.MOV.U32 R24, RZ, RZ, RZ ;  /* 0x000000ffff187224 */ /* 0x000fe400078e00ff */
[----:B------:R-:W-:Y:S02]  /*4be0*/  IMAD.MOV.U32 R4, RZ, RZ, R13 ;  /* 0x000000ffff047224 */ /* 0x000fe400078e000d */
[----:B------:R-:W-:Y:S02]  /*4bf0*/  IMAD.MOV.U32 R5, RZ, RZ, R0 ;  /* 0x000000ffff057224 */ /* 0x000fe400078e0000 */
[----:B------:R-:W-:-:S02]  /*4c00*/  IMAD.MOV.U32 R7, RZ, RZ, R3 ;  /* 0x000000ffff077224 */ /* 0x000fc400078e0003 */
[----:B------:R-:W-:-:S07]  /*4c10*/  IMAD.SHL.U32 R20, R20, 0x20, RZ ;  /* 0x0000002014147824 */ /* 0x000fce00078e00ff */
.L_x_115:
[----:B------:R-:W0:Y:S01]  /*4c20*/  S2UR UR5, SR_CgaCtaId ;  /* 0x00000000000579c3 */ /* 0x000e220000008800 */
[----:B------:R-:W-:Y:S02]  /*4c30*/  MOV R14, 0x400 ;  /* 0x00000400000e7802 */ /* 0x000fe40000000f00 */
[----:B------:R-:W-:-:S13]  /*4c40*/  LOP3.LUT P1, RZ, R18, 0x7f, RZ, 0xc0, !PT ;  /* 0x0000007f12ff7812 */ /* 0x000fda000782c0ff */
[----:B------:R-:W1:Y:S01]  /*4c50*/  @!P1 LDC R15, c[0x0][0x500] ;  /* 0x00014000ff0f9b82 */ /* 0x000e620000000800 */
[----:B0-----:R-:W-:-:S05]  /*4c60*/  IMAD.U32 R9, RZ, RZ, UR5 ;  /* 0x00000005ff097e24 */ /* 0x001fca000f8e00ff */
[----:B------:R-:W-:Y:S02]  /*4c70*/  LEA R22, R9, R14, 0x18 ;  /* 0x0000000e09167211 */ /* 0x000fe400078ec0ff */
[----:B------:R-:W-:-:S03]  /*4c80*/  SHF.L.U32 R14, R5, 0x1f, RZ ;  /* 0x0000001f050e7819 */ /* 0x000fc600000006ff */
[----:B------:R-:W-:-:S04]  /*4c90*/  IMAD R23, R7, 0x8, R22 ;  /* 0x0000000807177824 */ /* 0x000fc800078e0216 */
[----:B------:R-:W0:Y:S02]  /*4ca0*/  SYNCS.PHASECHK.TRANS64.TRYWAIT P0, [R23+URZ+0x48], R14 ;  /* 0x0000480e170075a7 */ /* 0x000e24000800017f */
[----:B01----:R-:W-:Y:S05]  /*4cb0*/  @!P0 BRA `(.L_x_113) ;  /* 0x0000001000288947 */ /* 0x003fea0003800000 */
.L_x_137:
[----:B0-----:R-:W-:Y:S01]  /*4cc0*/  PRMT R14, R8, 0x9910, RZ ;  /* 0x00009910080e7816 */ /* 0x001fe200000000ff */
[----:B------:R0:W-:Y:S03]  /*4cd0*/  @!P1 SYNCS.ARRIVE.TRANS64 RZ, [R23+URZ], R15 ;  /* 0x0000000f17ff99a7 */ /* 0x0001e6000800003f */
[----:B------:R-:W-:-:S13]  /*4ce0*/  ISETP.NE.AND P0, PT, R14, 0x2, PT ;  /* 0x000000020e00780c */ /* 0x000fda0003f05270 */
[----:B0-----:R-:W-:Y:S05]  /*4cf0*/  @P0 BRA `(.L_x_114) ;  /* 0x0000000000040947 */ /* 0x001fea0003800000 */
[----:B------:R-:W-:Y:S01]  /*4d00*/  BPT.TRAP 0x1 ;  /* 0x000000040000795c */ /* 0x000fe20000300000 */
.L_x_114:
[C---:B------:R-:W-:Y:S01]  /*4d10*/  IMAD R14, R7.reuse, 0x4000, R12 ;  /* 0x00004000070e7824 */ /* 0x040fe200078e020c */
[----:B------:R-:W-:Y:S01]  /*4d20*/  R2UR UR8, R22 ;  /* 0x00000000160872ca */ /* 0x000fe200000e0000 */
[----:B------:R-:W-:Y:S01]  /*4d30*/  IMAD R22, R7, 0x2000, R22 ;  /* 0x0000200007167824 */ /* 0x000fe200078e0216 */
[----:B------:R-:W-:Y:S01]  /*4d40*/  R2UR UR18, R20 ;  /* 0x00000000141272ca */ /* 0x000fe200000e0000 */
[----:B------:R-:W-:Y:S01]  /*4d50*/  VIADD R4, R4, 0xffffffff ;  /* 0xffffffff04047836 */ /* 0x000fe20000000000 */
[----:B------:R-:W-:Y:S01]  /*4d60*/  R2UR UR5, R14 ;  /* 0x000000000e0572ca */ /* 0x000fe200000e0000 */
[----:B------:R-:W-:Y:S01]  /*4d70*/  UIADD3 UR6, UP0, UR24, 0xf0, URZ ;  /* 0x000000f018067890 */ /* 0x000fe2000ff1e03f */
[----:B------:R-:W-:Y:S01]  /*4d80*/  R2UR UR11, R22 ;  /* 0x00000000160b72ca */ /* 0x000fe200000e0000 */
[----:B------:R-:W-:Y:S01]  /*4d90*/  UIADD3 UR26, UP1, UR24, 0x1f0, URZ ;  /* 0x000001f0181a7890 */ /* 0x000fe2000ff3e03f */
[----:B------:R-:W-:Y:S01]  /*4da0*/  R2UR UR9, R23 ;  /* 0x00000000170972ca */ /* 0x000fe200000e0000 */
[----:B------:R-:W-:Y:S01]  /*4db0*/  UIADD3.X UR7, URZ, UR25, URZ, UP0, !UPT ;  /* 0x000000193f077290 */ /* 0x000fe200087fe43f */
[----:B------:R-:W-:Y:S01]  /*4dc0*/  R2UR UR10, R24 ;  /* 0x00000000180a72ca */ /* 0x000fe200000e0000 */
[----:B------:R-:W-:Y:S01]  /*4dd0*/  VIADD R7, R7, 0x1 ;  /* 0x0000000107077836 */ /* 0x000fe20000000000 */
[----:B------:R-:W-:Y:S01]  /*4de0*/  R2UR UR12, R6 ;  /* 0x00000000060c72ca */ /* 0x000fe200000e0000 */
[----:B------:R-:W-:Y:S01]  /*4df0*/  UIADD3.X UR27, URZ, UR25, URZ, UP1, !UPT ;  /* 0x000000193f1b7290 */ /* 0x000fe20008ffe43f */
[----:B------:R-:W-:Y:S01]  /*4e00*/  R2UR UR19, R21 ;  /* 0x00000000151372ca */ /* 0x000fe200000e0000 */
[----:B------:R-:W-:Y:S01]  /*4e10*/  UMOV UR20, 0xf0000 ;  /* 0x000f000000147882 */ /* 0x000fe20000000000 */
[----:B------:R-:W-:Y:S01]  /*4e20*/  ISETP.GT.AND P1, PT, R4, 0x1, PT ;  /* 0x000000010400780c */ /* 0x000fe20003f24270 */
[----:B------:R-:W-:Y:S01]  /*4e30*/  UIADD3 UR8, UR8, UR5, URZ ;  /* 0x0000000508087290 */ /* 0x000fe2000fffe03f */
[----:B------:R-:W-:Y:S01]  /*4e40*/  ISETP.NE.AND P0, PT, R7, 0x9, PT ;  /* 0x000000090700780c */ /* 0x000fe20003f05270 */
[----:B------:R-:W-:Y:S01]  /*4e50*/  UIADD3 UR5, UR11, 0x24180, URZ ;  /* 0x000241800b057890 */ /* 0x000fe2000fffe03f */
[----:B------:R-:W-:Y:S01]  /*4e60*/  VIADD R24, R24, 0x80 ;  /* 0x0000008018187836 */ /* 0x000fe20000000000 */
[----:B------:R-:W-:Y:S01]  /*4e70*/  UMOV UR14, 0x0 ;  /* 0x00000000000e7882 */ /* 0x000fe20000000000 */
[----:B------:R-:W-:Y:S01]  /*4e80*/  UMOV UR15, 0x10000000 ;  /* 0x10000000000f7882 */ /* 0x000fe20000000000 */
[----:B------:R-:W-:Y:S01]  /*4e90*/  UMOV UR11, UR18 ;  /* 0x00000012000b7c82 */ /* 0x000fe20008000000 */
[----:B------:R-:W-:-:S02]  /*4ea0*/  SEL R14, RZ, 0x1, P0 ;  /* 0x00000001ff0e7807 */ /* 0x000fc40000000000 */
[----:B------:R0:W-:Y:S01]  /*4eb0*/  UTMALDG.3D.MULTICAST [UR8], [UR6], UR20, desc[UR14] ;  /* 0x00000e08060073b4 */ /* 0x0001e20008011814 */
[----:B------:R-:W-:Y:S02]  /*4ec0*/  SEL R7, R7, RZ, P0 ;  /* 0x000000ff07077207 */ /* 0x000fe40000000000 */
[----:B------:R-:W-:Y:S01]  /*4ed0*/  LOP3.LUT R5, R5, R14, RZ, 0x3c, !PT ;  /* 0x0000000e05057212 */ /* 0x000fe200078e3cff */
[----:B0-----:R-:W-:Y:S01]  /*4ee0*/  UMOV UR8, UR5 ;  /* 0x0000000500087c82 */ /* 0x001fe20008000000 */
[----:B------:R-:W-:Y:S02]  /*4ef0*/  UMOV UR11, UR19 ;  /* 0x00000013000b7c82 */ /* 0x000fe40008000000 */
[----:B------:R0:W-:Y:S02]  /*4f00*/  UTMALDG.3D [UR8], [UR26], desc[UR14] ;  /* 0x00000e081a0075b4 */ /* 0x0001e40008011000 */
[----:B0-----:R-:W-:Y:S05]  /*4f10*/  @P1 BRA `(.L_x_115) ;  /* 0xfffffffc00401947 */ /* 0x001fea000383ffff */
.L_x_112:
[----:B------:R-:W-:Y:S05]  /*4f20*/  BSYNC B1 ;  /* 0x0000000000017941 */ /* 0x000fea0003800000 */
.L_x_111:
[----:B------:R-:W-:Y:S01]  /*4f30*/  LOP3.LUT P1, RZ, R11, 0xff, RZ, 0xc0, !PT ;  /* 0x000000ff0bff7812 */ /* 0x000fe2000782c0ff */
[C---:B------:R-:W-:Y:S01]  /*4f40*/  IMAD.IADD R6, R10.reuse, 0x1, R3 ;  /* 0x000000010a067824 */ /* 0x040fe200078e0203 */
[----:B------:R-:W-:Y:S01]  /*4f50*/  ULDC.64 UR6, c[0x0][0x650] ;  /* 0x0001940000067ab9 */ /* 0x000fe20000000a00 */
[----:B------:R-:W-:Y:S01]  /*4f60*/  ISETP.GE.U32.AND P2, PT, R10, 0x9, PT ;  /* 0x000000090a00780c */ /* 0x000fe20003f46070 */
[----:B------:R-:W-:Y:S01]  /*4f70*/  BSSY B1, `(.L_x_116) ;  /* 0x000006c000017945 */ /* 0x000fe20003800000 */
[----:B------:R-:W-:Y:S01]  /*4f80*/  IMAD.MOV.U32 R20, RZ, RZ, -0x1 ;  /* 0xffffffffff147424 */ /* 0x000fe200078e00ff */
[----:B------:R-:W-:Y:S01]  /*4f90*/  ISETP.GT.U32.AND P0, PT, R6, 0x8, PT ;  /* 0x000000080600780c */ /* 0x000fe20003f04070 */
[----:B------:R-:W-:Y:S01]  /*4fa0*/  IMAD.MOV.U32 R7, RZ, RZ, -0x1 ;  /* 0xffffffffff077424 */ /* 0x000fe200078e00ff */
[----:B------:R-:W-:Y:S02]  /*4fb0*/  PRMT R11, RZ, 0x7610, R11 ;  /* 0x00007610ff0b7816 */ /* 0x000fe4000000000b */
[----:B------:R-:W-:-:S03]  /*4fc0*/  ISETP.LT.U32.AND P0, PT, R10, 0x9, P0 ;  /* 0x000000090a00780c */ /* 0x000fc60000701070 */
[----:B------:R-:W0:Y:S01]  /*4fd0*/  @P1 S2R R9, SR_CgaCtaId ;  /* 0x0000000000091919 */ /* 0x000e220000008800 */
[----:B------:R-:W-:-:S04]  /*4fe0*/  @P1 MOV R4, 0x400 ;  /* 0x0000040000041802 */ /* 0x000fc80000000f00 */
[----:B0-----:R-:W-:Y:S01]  /*4ff0*/  @P1 LEA R3, R9, R4, 0x18 ;  /* 0x0000000409031211 */ /* 0x001fe200078ec0ff */
[----:B------:R-:W-:-:S03]  /*5000*/  IMAD.WIDE.U32 R4, R6, 0x38e38e39, RZ ;  /* 0x38e38e3906047825 */ /* 0x000fc600078e00ff */
[----:B------:R0:W-:Y:S01]  /*5010*/  @P1 SYNCS.ARRIVE.TRANS64.A1T0 RZ, [R3+URZ+0xa8], RZ ;  /* 0x0000a8ff03ff19a7 */ /* 0x0001e2000810003f */
[----:B------:R-:W-:Y:S02]  /*5020*/  IADD3 R16, P1, R16, UR22, RZ ;  /* 0x0000001610107c10 */ /* 0x000fe4000ff3e0ff */
[----:B------:R-:W-:Y:S02]  /*5030*/  SHF.R.U32.HI R5, RZ, 0x1, R5 ;  /* 0x00000001ff057819 */ /* 0x000fe40000011605 */
[----:B------:R-:W-:Y:S02]  /*5040*/  IADD3.X R17, R17, UR13, RZ, P1, !PT ;  /* 0x0000000d11117c10 */ /* 0x000fe40008ffe4ff */
[----:B------:R-:W-:Y:S02]  /*5050*/  PRMT R4, RZ, 0x7610, R4 ;  /* 0x00007610ff047816 */ /* 0x000fe40000000004 */
[----:B0-----:R-:W-:Y:S02]  /*5060*/  SEL R3, RZ, 0x1, !P0 ;  /* 0x00000001ff037807 */ /* 0x001fe40004000000 */
[----:B------:R-:W-:-:S02]  /*5070*/  ISETP.GE.U32.AND P0, PT, R16, UR6, PT ;  /* 0x0000000610007c0c */ /* 0x000fc4000bf06070 */
[----:B------:R-:W-:Y:S01]  /*5080*/  LOP3.LUT R0, R0, R3, RZ, 0x3c, !PT ;  /* 0x0000000300007212 */ /* 0x000fe200078e3cff */
[----:B------:R-:W-:Y:S01]  /*5090*/  IMAD R3, R5, -0x9, R6 ;  /* 0xfffffff705037824 */ /* 0x000fe200078e0206 */
[----:B------:R-:W-:Y:S01]  /*50a0*/  ISETP.GE.U32.AND.EX P0, PT, R17, UR7, PT, P0 ;  /* 0x0000000711007c0c */ /* 0x000fe2000bf06100 */
[----:B------:R-:W-:Y:S01]  /*50b0*/  IMAD.MOV.U32 R6, RZ, RZ, -0x1 ;  /* 0xffffffffff067424 */ /* 0x000fe200078e00ff */
[----:B------:R-:W-:-:S11]  /*50c0*/  @P2 LOP3.LUT R0, R0, 0x1, R5, 0x78, !PT ;  /* 0x0000000100002812 */ /* 0x000fd600078e7805 */
[----:B------:R-:W-:Y:S05]  /*50d0*/  @P0 BRA `(.L_x_117) ;  /* 0x0000000400540947 */ /* 0x000fea0003800000 */
[----:B------:R-:W0:Y:S01]  /*50e0*/  S2R R15, SR_CTAID.X ;  /* 0x00000000000f7919 */ /* 0x000e220000002500 */
[----:B------:R-:W-:Y:S01]  /*50f0*/  ULDC.64 UR6, c[0x0][0x628] ;  /* 0x00018a0000067ab9 */ /* 0x000fe20000000a00 */
[----:B------:R-:W-:Y:S01]  /*5100*/  ULDC UR8, c[0x0][0x630] ;  /* 0x00018c0000087ab9 */ /* 0x000fe20000000800 */
[----:B------:R-:W-:Y:S01]  /*5110*/  ISETP.NE.U32.AND P0, PT, RZ, UR6, PT ;  /* 0x00000006ff007c0c */ /* 0x000fe2000bf05070 */
[----:B------:R-:W1:Y:S01]  /*5120*/  S2R R20, SR_CTAID.Y ;  /* 0x0000000000147919 */ /* 0x000e620000002600 */
[----:B------:R-:W-:Y:S01]  /*5130*/  ULDC UR9, c[0x0][0x150] ;  /* 0x0000540000097ab9 */ /* 0x000fe20000000800 */
[----:B------:R-:W-:Y:S01]  /*5140*/  IMAD.MOV.U32 R4, RZ, RZ, R16 ;  /* 0x000000ffff047224 */ /* 0x000fe200078e0010 */
[----:B------:R-:W-:Y:S01]  /*5150*/  ISETP.NE.AND.EX P0, PT, RZ, UR7, PT, P0 ;  /* 0x00000007ff007c0c */ /* 0x000fe2000bf05300 */
[----:B------:R-:W-:Y:S01]  /*5160*/  IMAD.MOV.U32 R5, RZ, RZ, R17 ;  /* 0x000000ffff057224 */ /* 0x000fe200078e0011 */
[----:B0-----:R-:W-:-:S11]  /*5170*/  I2FP.F32.U32 R22, R15 ;  /* 0x0000000f00167245 */ /* 0x001fd60000201000 */
[----:B------:R-:W-:Y:S05]  /*5180*/  @!P0 BRA `(.L_x_118) ;  /* 0x0000000000288947 */ /* 0x000fea0003800000 */
[----:B------:R-:W-:Y:S02]  /*5190*/  ULDC UR5, c[0x0][0x634] ;  /* 0x00018d0000057ab9 */ /* 0x000fe40000000800 */
[----:B------:R-:W-:-:S05]  /*51a0*/  IADD3 R5, P0, R16, UR5, RZ ;  /* 0x0000000510057c10 */ /* 0x000fca000ff1e0ff */
[----:B------:R-:W-:-:S04]  /*51b0*/  IMAD.X R21, RZ, RZ, R17, P0 ;  /* 0x000000ffff157224 */ /* 0x000fc800000e0611 */
[----:B------:R-:W-:-:S04]  /*51c0*/  IMAD.WIDE.U32 R6, R21, UR6, RZ ;  /* 0x0000000615067c25 */ /* 0x000fc8000f8e00ff */
[----:B------:R-:W-:-:S04]  /*51d0*/  IMAD.WIDE.U32 R6, P0, R5, UR7, R6 ;  /* 0x0000000705067c25 */ /* 0x000fc8000f800006 */
[----:B------:R-:W-:-:S04]  /*51e0*/  IMAD.WIDE.U32 R4, R5, UR6, RZ ;  /* 0x0000000605047c25 */ /* 0x000fc8000f8e00ff */
[----:B------:R-:W-:Y:S01]  /*51f0*/  IMAD.MOV.U32 R4, RZ, RZ, R7 ;  /* 0x000000ffff047224 */ /* 0x000fe200078e0007 */
[----:B------:R-:W-:Y:S01]  /*5200*/  IADD3 RZ, P1, R5, R6, RZ ;  /* 0x0000000605ff7210 */ /* 0x000fe20007f3e0ff */
[----:B------:R-:W-:-:S04]  /*5210*/  IMAD.X R5, RZ, RZ, RZ, P0 ;  /* 0x000000ffff057224 */ /* 0x000fc800000e06ff */
[----:B------:R-:W-:-:S08]  /*5220*/  IMAD.WIDE.U32.X R4, R21, UR7, R4, P1 ;  /* 0x0000000715047c25 */ /* 0x000fd000088e0404 */
.L_x_118:
[--C-:B------:R-:W-:Y:S01]  /*5230*/  SHF.R.U64 R14, R4, UR8, R5.reuse ;  /* 0x00000008040e7c19 */ /* 0x100fe20008001205 */
[----:B------:R-:W-:Y:S01]  /*5240*/  FMUL R22, R22, UR9 ;  /* 0x0000000916167c20 */ /* 0x000fe20008400000 */
[----:B------:R-:W-:Y:S01]  /*5250*/  SHF.R.U32.HI R4, RZ, UR8, R5 ;  /* 0x00000008ff047c19 */ /* 0x000fe20008011605 */
[----:B------:R-:W0:Y:S01]  /*5260*/  LDC R6, c[0x0][0x144] ;  /* 0x00005100ff067b82 */ /* 0x000e220000000800 */
[----:B------:R-:W-:Y:S01]  /*5270*/  IADD3 R5, P0, RZ, -R14, RZ ;  /* 0x8000000eff057210 */ /* 0x000fe20007f1e0ff */
[----:B------:R-:W-:Y:S01]  /*5280*/  ULDC UR5, c[0x0][0x154] ;  /* 0x0000550000057ab9 */ /* 0x000fe20000000800 */
[----:B-1----:R-:W-:Y:S01]  /*5290*/  I2FP.F32.U32 R7, R20 ;  /* 0x0000001400077245 */ /* 0x002fe20000201000 */
[----:B------:R-:W1:Y:S01]  /*52a0*/  F2I.U32.TRUNC.NTZ R22, R22 ;  /* 0x0000001600167305 */ /* 0x000e62000020f000 */
[----:B------:R-:W-:Y:S01]  /*52b0*/  ULDC.64 UR6, c[0x0][0x620] ;  /* 0x0001880000067ab9 */ /* 0x000fe20000000a00 */
[----:B------:R-:W-:Y:S01]  /*52c0*/  IMAD.X R4, RZ, RZ, ~R4, P0 ;  /* 0x000000ffff047224 */ /* 0x000fe200000e0e04 */
[----:B------:R-:W-:Y:S01]  /*52d0*/  ISETP.NE.AND P2, PT, R2, 0x1, PT ;  /* 0x000000010200780c */ /* 0x000fe20003f45270 */
[----:B------:R-:W-:Y:S01]  /*52e0*/  FMUL R23, R7, UR5 ;  /* 0x0000000507177c20 */ /* 0x000fe20008400000 */
[----:B------:R-:W2:Y:S01]  /*52f0*/  LDC R25, c[0x0][0x148] ;  /* 0x00005200ff197b82 */ /* 0x000ea20000000800 */
[----:B------:R-:W-:Y:S01]  /*5300*/  IMAD R4, R4, UR6, RZ ;  /* 0x0000000604047c24 */ /* 0x000fe2000f8e02ff */
[----:B------:R-:W-:-:S03]  /*5310*/  ULDC UR5, c[0x0][0x618] ;  /* 0x0001860000057ab9 */ /* 0x000fc60000000800 */
[----:B------:R-:W3:Y:S01]  /*5320*/  F2I.U32.TRUNC.NTZ R23, R23 ;  /* 0x0000001700177305 */ /* 0x000ee2000020f000 */
[C---:B------:R-:W-:Y:S02]  /*5330*/  IMAD R7, R5.reuse, UR7, R4 ;  /* 0x0000000705077c24 */ /* 0x040fe4000f8e0204 */
[----:B------:R-:W-:Y:S01]  /*5340*/  IMAD.WIDE.U32 R4, R5, UR6, R16 ;  /* 0x0000000605047c25 */ /* 0x000fe2000f8e0010 */
[----:B------:R-:W-:Y:S02]  /*5350*/  ULDC.64 UR6, c[0x0][0x640] ;  /* 0x0001900000067ab9 */ /* 0x000fe40000000a00 */
[----:B------:R-:W-:Y:S01]  /*5360*/  ISETP.NE.U32.AND P0, PT, RZ, UR6, PT ;  /* 0x00000006ff007c0c */ /* 0x000fe2000bf05070 */
[----:B------:R-:W-:Y:S02]  /*5370*/  IMAD.IADD R5, R5, 0x1, R7 ;  /* 0x0000000105057824 */ /* 0x000fe400078e0207 */
[----:B-1----:R-:W-:Y:S01]  /*5380*/  IMAD.MOV R22, RZ, RZ, -R22 ;  /* 0x000000ffff167224 */ /* 0x002fe200078e0a16 */
[----:B------:R-:W-:-:S02]  /*5390*/  ISETP.NE.AND.EX P0, PT, RZ, UR7, PT, P0 ;  /* 0x00000007ff007c0c */ /* 0x000fc4000bf05300 */
[----:B------:R-:W-:Y:S01]  /*53a0*/  SHF.R.U64 R21, R4, UR5, R5 ;  /* 0x0000000504157c19 */ /* 0x000fe20008001205 */
[----:B0-----:R-:W-:Y:S01]  /*53b0*/  IMAD R15, R6, R22, R15 ;  /* 0x00000016060f7224 */ /* 0x001fe200078e020f */
[----:B------:R-:W-:Y:S01]  /*53c0*/  SHF.R.U32.HI R4, RZ, UR5, R5 ;  /* 0x00000005ff047c19 */ /* 0x000fe20008011605 */
[----:B------:R-:W-:Y:S01]  /*53d0*/  ULDC UR5, c[0x0][0x608] ;  /* 0x0001820000057ab9 */ /* 0x000fe20000000800 */
[----:B---3--:R-:W-:Y:S02]  /*53e0*/  IMAD.MOV R6, RZ, RZ, -R23 ;  /* 0x000000ffff067224 */ /* 0x008fe400078e0a17 */
[--C-:B------:R-:W-:Y:S02]  /*53f0*/  SHF.R.U64 R22, R21, UR5, R4.reuse ;  /* 0x0000000515167c19 */ /* 0x100fe40008001204 */
[----:B------:R-:W-:Y:S01]  /*5400*/  SHF.R.U32.HI R5, RZ, UR5, R4 ;  /* 0x00000005ff057c19 */ /* 0x000fe20008011604 */
[----:B------:R-:W-:Y:S01]  /*5410*/  ULDC UR5, c[0x0][0x658] ;  /* 0x0001960000057ab9 */ /* 0x000fe20000000800 */
[----:B--2---:R-:W-:-:S02]  /*5420*/  @P2 IMAD R15, R25, R6, R20 ;  /* 0x00000006190f2224 */ /* 0x004fc400078e0214 */
[--C-:B------:R-:W-:Y:S02]  /*5430*/  SHF.R.U64 R20, R22, UR5, R5.reuse ;  /* 0x0000000516147c19 */ /* 0x100fe40008001205 */
[----:B------:R-:W-:-:S03]  /*5440*/  SHF.R.U32.HI R23, RZ, UR5, R5 ;  /* 0x00000005ff177c19 */ /* 0x000fc60008011605 */
[----:B------:R-:W-:Y:S02]  /*5450*/  IMAD.MOV.U32 R6, RZ, RZ, R20 ;  /* 0x000000ffff067224 */ /* 0x000fe400078e0014 */
[----:B------:R-:W-:Y:S01]  /*5460*/  IMAD.MOV.U32 R5, RZ, RZ, R23 ;  /* 0x000000ffff057224 */ /* 0x000fe200078e0017 */
[----:B------:R-:W-:Y:S06]  /*5470*/  @!P0 BRA `(.L_x_119) ;  /* 0x00000000002c8947 */ /* 0x000fec0003800000 */
        /* <DEDUP_REMOVED lines=9> */
[----:B------:R-:W-:-:S04]  /*5510*/  IMAD.WIDE.U32.X R4, R23, UR7, R4, P1 ;  /* 0x0000000717047c25 */ /* 0x000fc800088e0404 */
[----:B------:R-:W-:-:S07]  /*5520*/  IMAD.MOV.U32 R6, RZ, RZ, R4 ;  /* 0x000000ffff067224 */ /* 0x000fce00078e0004 */
.L_x_119:
[----:B------:R-:W-:Y:S01]  /*5530*/  ULDC UR5, c[0x0][0x648] ;  /* 0x0001920000057ab9 */ /* 0x000fe20000000800 */
[----:B------:R-:W-:Y:S01]  /*5540*/  LOP3.LUT R4, R22, UR16, RZ, 0xc0, !PT ;  /* 0x0000001016047c12 */ /* 0x000fe2000f8ec0ff */
[----:B------:R-:W-:Y:S01]  /*5550*/  ULDC UR6, c[0x0][0x610] ;  /* 0x0001840000067ab9 */ /* 0x000fe20000000800 */
[----:B------:R-:W-:Y:S01]  /*5560*/  SHF.R.U64 R5, R6, UR5, R5 ;  /* 0x0000000506057c19 */ /* 0x000fe20008001205 */
[----:B------:R-:W-:Y:S01]  /*5570*/  ULDC UR5, c[0x0][0x638] ;  /* 0x00018e0000057ab9 */ /* 0x000fe20000000800 */
[----:B------:R-:W-:Y:S01]  /*5580*/  LOP3.LUT R21, R21, UR4, RZ, 0xc0, !PT ;  /* 0x0000000415157c12 */ /* 0x000fe2000f8ec0ff */
[----:B------:R-:W-:Y:S02]  /*5590*/  IMAD.MOV.U32 R6, RZ, RZ, R14 ;  /* 0x000000ffff067224 */ /* 0x000fe400078e000e */
[----:B------:R-:W-:Y:S02]  /*55a0*/  IMAD.MOV R7, RZ, RZ, -R5 ;  /* 0x000000ffff077224 */ /* 0x000fe400078e0a05 */
[----:B------:R-:W-:-:S02]  /*55b0*/  IMAD R4, R5, UR17, R4 ;  /* 0x0000001105047c24 */ /* 0x000fc4000f8e0204 */
[----:B------:R-:W-:Y:S01]  /*55c0*/  IMAD R20, R7, UR5, R20 ;  /* 0x0000000507147c24 */ /* 0x000fe2000f8e0214 */
[----:B------:R-:W-:Y:S01]  /*55d0*/  ULDC UR5, c[0x0][0x600] ;  /* 0x0001800000057ab9 */ /* 0x000fe20000000800 */
[----:B------:R-:W-:Y:S02]  /*55e0*/  IMAD R15, R4, UR6, R15 ;  /* 0x00000006040f7c24 */ /* 0x000fe4000f8e020f */
[----:B------:R-:W-:Y:S02]  /*55f0*/  IMAD R20, R20, UR5, R21 ;  /* 0x0000000514147c24 */ /* 0x000fe4000f8e0215 */
[----:B------:R-:W-:-:S03]  /*5600*/  IMAD.MOV.U32 R4, RZ, RZ, 0x1 ;  /* 0x00000001ff047424 */ /* 0x000fc600078e00ff */
[----:B------:R-:W-:Y:S02]  /*5610*/  SEL R7, R20, R15, !P2 ;  /* 0x0000000f14077207 */ /* 0x000fe40005000000 */
[----:B------:R-:W-:-:S07]  /*5620*/  SEL R20, R15, R20, !P2 ;  /* 0x000000140f147207 */ /* 0x000fce0005000000 */
.L_x_117:
[----:B------:R-:W-:Y:S05]  /*5630*/  BSYNC B1 ;  /* 0x0000000000017941 */ /* 0x000fea0003800000 */
.L_x_116:
[----:B------:R-:W-:-:S13]  /*5640*/  LOP3.LUT P0, RZ, R4, 0xff, RZ, 0xc0, !PT ;  /* 0x000000ff04ff7812 */ /* 0x000fda000780c0ff */
[----:B------:R-:W-:Y:S05]  /*5650*/  @P0 BRA `(.L_x_120) ;  /* 0xfffffff400380947 */ /* 0x000fea000383ffff */
[----:B------:R-:W-:Y:S05]  /*5660*/  BSYNC B0 ;  /* 0x0000000000007941 */ /* 0x000fea0003800000 */
.L_x_109:
[----:B------:R-:W-:-:S03]  /*5670*/  UMOV UR5, 0xffffffff ;  /* 0xffffffff00057882 */ /* 0x000fc60000000000 */
[----:B------:R-:W-:Y:S05]  /*5680*/  BRA.DIV UR5, `(.L_x_121) ;  /* 0x0000000605c87947 */ /* 0x000fea000b800000 */
[----:B------:R-:W-:-:S13]  /*5690*/  ELECT P6, URZ, PT ;  /* 0x00000000003f782f */ /* 0x000fda00038c0000 */
.L_x_140:
[----:B------:R-:W-:Y:S04]  /*56a0*/  BSSY B0, `(.L_x_122) ;  /* 0x0000058000007945 */ /* 0x000fe80003800000 */
[----:B------:R-:W-:Y:S05]  /*56b0*/  @!P6 BRA `(.L_x_123) ;  /* 0x000000040058e947 */ /* 0x000fea0003800000 */
[----:B------:R-:W-:-:S04]  /*56c0*/  LOP3.LUT R19, R19, 0x2, RZ, 0xfc, !PT ;  /* 0x0000000213137812 */ /* 0x000fc800078efcff */
[----:B------:R-:W-:-:S13]  /*56d0*/  ISETP.NE.AND P0, PT, R19, 0x3, PT ;  /* 0x000000031300780c */ /* 0x000fda0003f05270 */
[----:B------:R-:W-:Y:S05]  /*56e0*/  @!P0 BRA `(.L_x_124) ;  /* 0x0000000000048947 */ /* 0x000fea0003800000 */
[----:B------:R-:W-:Y:S01]  /*56f0*/  BPT.TRAP 0x1 ;  /* 0x000000040000795c */ /* 0x000fe20000300000 */
.L_x_124:
[----:B------:R-:W0:Y:S01]  /*5700*/  S2R R5, SR_CgaCtaId ;  /* 0x0000000000057919 */ /* 0x000e220000008800 */
[----:B------:R-:W-:Y:S02]  /*5710*/  MOV R2, 0x400 ;  /* 0x0000040000027802 */ /* 0x000fe40000000f00 */
[----:B------:R-:W-:Y:S02]  /*5720*/  SHF.L.U32 R4, R0, 0x1f, RZ ;  /* 0x0000001f00047819 */ /* 0x000fe400000006ff */
[----:B0-----:R-:W-:-:S05]  /*5730*/  LEA R2, R5, R2, 0x18 ;  /* 0x0000000205027211 */ /* 0x001fca00078ec0ff */
[----:B------:R-:W-:-:S04]  /*5740*/  VIADD R2, R2, 0x48 ;  /* 0x0000004802027836 */ /* 0x000fc80000000000 */
[C---:B------:R-:W-:Y:S02]  /*5750*/  IMAD R7, R3.reuse, 0x8, R2 ;  /* 0x0000000803077824 */ /* 0x040fe400078e0202 */
[----:B------:R-:W-:Y:S02]  /*5760*/  VIADD R3, R3, 0x1 ;  /* 0x0000000103037836 */ /* 0x000fe40000000000 */
[----:B------:R-:W0:Y:S03]  /*5770*/  SYNCS.PHASECHK.TRANS64.TRYWAIT P0, [R7+URZ], R4 ;  /* 0x00000004070075a7 */ /* 0x000e26000800017f */
[----:B------:R-:W-:-:S04]  /*5780*/  ISETP.NE.AND P1, PT, R3, 0x9, PT ;  /* 0x000000090300780c */ /* 0x000fc80003f25270 */
[----:B------:R-:W-:Y:S02]  /*5790*/  SEL R5, RZ, 0x1, P1 ;  /* 0x00000001ff057807 */ /* 0x000fe40000800000 */
[----:B------:R-:W-:Y:S02]  /*57a0*/  SEL R3, R3, RZ, P1 ;  /* 0x000000ff03037207 */ /* 0x000fe40000800000 */
[----:B------:R-:W-:-:S03]  /*57b0*/  LOP3.LUT R6, R0, R5, RZ, 0x3c, !PT ;  /* 0x0000000500067212 */ /* 0x000fc600078e3cff */
[----:B------:R-:W-:Y:S01]  /*57c0*/  IMAD R8, R3, 0x8, R2 ;  /* 0x0000000803087824 */ /* 0x000fe200078e0202 */
[----:B------:R-:W-:Y:S01]  /*57d0*/  SHF.L.U32 R5, R6, 0x1f, RZ ;  /* 0x0000001f06057819 */ /* 0x000fe200000006ff */
[----:B0-----:R-:W-:Y:S06]  /*57e0*/  @!P0 BRA `(.L_x_125) ;  /* 0x0000000400908947 */ /* 0x001fec0003800000 */
.L_x_141:
[----:B------:R-:W1:Y:S01]  /*57f0*/  SYNCS.PHASECHK.TRANS64.TRYWAIT P0, [R8+URZ], R5 ;  /* 0x00000005080075a7 */ /* 0x000e62000800017f */
[----:B------:R-:W-:-:S05]  /*5800*/  VIADD R0, R3, 0x1 ;  /* 0x0000000103007836 */ /* 0x000fca0000000000 */
[----:B------:R-:W-:-:S04]  /*5810*/  ISETP.NE.AND P1, PT, R0, 0x9, PT ;  /* 0x000000090000780c */ /* 0x000fc80003f25270 */
[----:B------:R-:W-:Y:S02]  /*5820*/  SEL R3, RZ, 0x1, P1 ;  /* 0x00000001ff037807 */ /* 0x000fe40000800000 */
[----:B0-----:R-:W-:Y:S02]  /*5830*/  SEL R7, R0, RZ, P1 ;  /* 0x000000ff00077207 */ /* 0x001fe40000800000 */
[----:B------:R-:W-:-:S03]  /*5840*/  LOP3.LUT R6, R6, R3, RZ, 0x3c, !PT ;  /* 0x0000000306067212 */ /* 0x000fc600078e3cff */
[----:B------:R-:W-:Y:S01]  /*5850*/  IMAD R9, R7, 0x8, R2 ;  /* 0x0000000807097824 */ /* 0x000fe200078e0202 */
[----:B------:R-:W-:Y:S01]  /*5860*/  SHF.L.U32 R4, R6, 0x1f, RZ ;  /* 0x0000001f06047819 */ /* 0x000fe200000006ff */
[----:B-1----:R-:W-:Y:S06]  /*5870*/  @!P0 BRA `(.L_x_126) ;  /* 0x0000000400808947 */ /* 0x002fec0003800000 */
.L_x_142:
[----:B------:R-:W1:Y:S01]  /*5880*/  SYNCS.PHASECHK.TRANS64.TRYWAIT P0, [R9+URZ], R4 ;  /* 0x00000004090075a7 */ /* 0x000e62000800017f */
[----:B------:R-:W-:-:S05]  /*5890*/  VIADD R0, R7, 0x1 ;  /* 0x0000000107007836 */ /* 0x000fca0000000000 */
[----:B------:R-:W-:-:S04]  /*58a0*/  ISETP.NE.AND P1, PT, R0, 0x9, PT ;  /* 0x000000090000780c */ /* 0x000fc80003f25270 */
[----:B------:R-:W-:Y:S02]  /*58b0*/  SEL R3, RZ, 0x1, P1 ;  /* 0x00000001ff037807 */ /* 0x000fe40000800000 */
[----:B------:R-:W-:Y:S02]  /*58c0*/  SEL R7, R0, RZ, P1 ;  /* 0x000000ff00077207 */ /* 0x000fe40000800000 */
[----:B------:R-:W-:-:S03]  /*58d0*/  LOP3.LUT R6, R6, R3, RZ, 0x3c, !PT ;  /* 0x0000000306067212 */ /* 0x000fc600078e3cff */
[----:B0-----:R-:W-:Y:S01]  /*58e0*/  IMAD R8, R7, 0x8, R2 ;  /* 0x0000000807087824 */ /* 0x001fe200078e0202 */
[----:B------:R-:W-:Y:S01]  /*58f0*/  SHF.L.U32 R5, R6, 0x1f, RZ ;  /* 0x0000001f06057819 */ /* 0x000fe200000006ff */
[----:B-1----:R-:W-:Y:S06]  /*5900*/  @!P0 BRA `(.L_x_127) ;  /* 0x0000000400708947 */ /* 0x002fec0003800000 */
.L_x_143:
        /* <DEDUP_REMOVED lines=9> */
.L_x_144:
        /* <DEDUP_REMOVED lines=9> */
.L_x_145:
        /* <DEDUP_REMOVED lines=9> */
.L_x_146:
[----:B------:R-:W1:Y:S01]  /*5ac0*/  SYNCS.PHASECHK.TRANS64.TRYWAIT P0, [R9+URZ], R4 ;  /* 0x00000004090075a7 */ /* 0x000e62000800017f */
[----:B------:R-:W-:-:S05]  /*5ad0*/  VIADD R0, R7, 0x1 ;  /* 0x0000000107007836 */ /* 0x000fca0000000000 */
[----:B------:R-:W-:-:S04]  /*5ae0*/  ISETP.NE.AND P1, PT, R0, 0x9, PT ;  /* 0x000000090000780c */ /* 0x000fc80003f25270 */
[----:B------:R-:W-:Y:S02]  /*5af0*/  SEL R3, RZ, 0x1, P1 ;  /* 0x00000001ff037807 */ /* 0x000fe40000800000 */
[----:B------:R-:W-:Y:S02]  /*5b00*/  SEL R7, R0, RZ, P1 ;  /* 0x000000ff00077207 */ /* 0x000fe40000800000 */
[----:B------:R-:W-:-:S03]  /*5b10*/  LOP3.LUT R11, R6, R3, RZ, 0x3c, !PT ;  /* 0x00000003060b7212 */ /* 0x000fc600078e3cff */
[----:B------:R-:W-:Y:S01]  /*5b20*/  IMAD R6, R7, 0x8, R2 ;  /* 0x0000000807067824 */ /* 0x000fe200078e0202 */
[----:B0-----:R-:W-:Y:S01]  /*5b30*/  SHF.L.U32 R5, R11, 0x1f, RZ ;  /* 0x0000001f0b057819 */ /* 0x001fe200000006ff */
[----:B-1----:R-:W-:Y:S06]  /*5b40*/  @!P0 BRA `(.L_x_131) ;  /* 0x0000000400308947 */ /* 0x002fec0003800000 */
.L_x_147:
[----:B------:R-:W1:Y:S01]  /*5b50*/  SYNCS.PHASECHK.TRANS64.TRYWAIT P0, [R6+URZ], R5 ;  /* 0x00000005060075a7 */ /* 0x000e62000800017f */
[----:B------:R-:W-:-:S05]  /*5b60*/  VIADD R0, R7, 0x1 ;  /* 0x0000000107007836 */ /* 0x000fca0000000000 */
[----:B------:R-:W-:-:S04]  /*5b70*/  ISETP.NE.AND P1, PT, R0, 0x9, PT ;  /* 0x000000090000780c */ /* 0x000fc80003f25270 */
[----:B0-----:R-:W-:Y:S02]  /*5b80*/  SEL R4, RZ, 0x1, P1 ;  /* 0x00000001ff047807 */ /* 0x001fe40000800000 */
[----:B------:R-:W-:Y:S02]  /*5b90*/  SEL R3, R0, RZ, P1 ;  /* 0x000000ff00037207 */ /* 0x000fe40000800000 */
[----:B------:R-:W-:Y:S01]  /*5ba0*/  LOP3.LUT R0, R11, R4, RZ, 0x3c, !PT ;  /* 0x000000040b007212 */ /* 0x000fe200078e3cff */
[----:B-1----:R-:W-:Y:S06]  /*5bb0*/  @!P0 BRA `(.L_x_132) ;  /* 0x0000000400288947 */ /* 0x002fec0003800000 */
.L_x_148:
[----:B------:R-:W-:Y:S01]  /*5bc0*/  IMAD R3, R3, 0x8, R2 ;  /* 0x0000000803037824 */ /* 0x000fe200078e0202 */
[----:B------:R-:W-:-:S07]  /*5bd0*/  SHF.L.U32 R0, R0, 0x1f, RZ ;  /* 0x0000001f00007819 */ /* 0x000fce00000006ff */
.L_x_133:
[----:B-1----:R1:W2:Y:S02]  /*5be0*/  SYNCS.PHASECHK.TRANS64.TRYWAIT P0, [R3+URZ], R0 ;  /* 0x00000000030075a7 */ /* 0x0022a4000800017f */
[----:B--2---:R-:W-:Y:S05]  /*5bf0*/  @!P0 NANOSLEEP.SYNCS 0x989680 ;  /* 0x009896800000895d */ /* 0x004fea0003900000 */
[----:B------:R-:W2:Y:S02]  /*5c00*/  @!P0 SYNCS.PHASECHK.TRANS64 P0, [R3+URZ], R0 ;  /* 0x00000000030085a7 */ /* 0x000ea4000800007f */
[----:B--2---:R-:W-:Y:S05]  /*5c10*/  @!P0 BRA `(.L_x_133) ;  /* 0xfffffffc00f08947 */ /* 0x004fea000383ffff */
.L_x_123:
[----:B------:R-:W-:Y:S05]  /*5c20*/  BSYNC B0 ;  /* 0x0000000000007941 */ /* 0x000fea0003800000 */
.L_x_122:
[----:B------:R-:W-:Y:S05]  /*5c30*/  EXIT ;  /* 0x000000000000794d */ /* 0x000fea0003800000 */
.L_x_22:
[----:B----4-:R4:W0:Y:S02]  /*5c40*/  SYNCS.PHASECHK.TRANS64.TRYWAIT P1, [R3+URZ], R0 ;  /* 0x00000000030075a7 */ /* 0x010824000802017f */
[----:B0-----:R-:W-:Y:S05]  /*5c50*/  @!P1 NANOSLEEP.SYNCS 0x989680 ;  /* 0x009896800000995d */ /* 0x001fea0003900000 */
[----:B------:R-:W0:Y:S02]  /*5c60*/  @!P1 SYNCS.PHASECHK.TRANS64 P1, [R3+URZ], R0 ;  /* 0x00000000030095a7 */ /* 0x000e24000802007f */
[----:B0-----:R-:W-:Y:S05]  /*5c70*/  @!P1 BRA `(.L_x_22) ;  /* 0xfffffffc00f09947 */ /* 0x001fea000383ffff */
[----:B------:R-:W-:Y:S05]  /*5c80*/  BRA `(.L_x_21) ;  /* 0xffffffb800387947 */ /* 0x000fea000383ffff */
.L_x_27:
[----:B-1----:R1:W3:Y:S02]  /*5c90*/  SYNCS.PHASECHK.TRANS64.TRYWAIT P1, [R5+URZ], R4 ;  /* 0x00000004050075a7 */ /* 0x0022e4000802017f */
[----:B---3--:R-:W-:Y:S05]  /*5ca0*/  @!P1 NANOSLEEP.SYNCS 0x989680 ;  /* 0x009896800000995d */ /* 0x008fea0003900000 */
[----:B------:R-:W3:Y:S02]  /*5cb0*/  @!P1 SYNCS.PHASECHK.TRANS64 P1, [R5+URZ], R4 ;  /* 0x00000004050095a7 */ /* 0x000ee4000802007f */
[----:B---3--:R-:W-:Y:S05]  /*5cc0*/  @!P1 BRA `(.L_x_27) ;  /* 0xfffffffc00f09947 */ /* 0x008fea000383ffff */
[----:B------:R-:W-:Y:S05]  /*5cd0*/  BRA `(.L_x_26) ;  /* 0xffffffbc00287947 */ /* 0x000fea000383ffff */
.L_x_110:
[----:B------:R-:W-:Y:S01]  /*5ce0*/  BSSY B1, `(.L_x_134) ;  /* 0x0000006000017945 */ /* 0x000fe20003800000 */
[----:B------:R-:W-:-:S07]  /*5cf0*/  IMAD.MOV.U32 R15, RZ, RZ, -0x1 ;  /* 0xffffffffff0f7424 */ /* 0x000fce00078e00ff */
[----:B------:R-:W-:Y:S05]  /*5d00*/  WARPSYNC.COLLECTIVE R15, `(.L_x_135) ;  /* 0x000000000f0c7348 */ /* 0x000fea0003c00000 */
[----:B------:R-:W-:Y:S02]  /*5d10*/  ELECT P6, UR62, PT ;  /* 0x00000000003e782f */ /* 0x000fe400038c0000 */
[----:B------:R-:W-:Y:S01]  /*5d20*/  MOV R14, UR62 ;  /* 0x0000003e000e7c02 */ /* 0x000fe20008000f00 */
[----:B------:R-:W-:Y:S10]  /*5d30*/  ENDCOLLECTIVE ;  /* 0x000000000000791b */ /* 0x000ff40003800000 */
.L_x_135:
[----:B------:R-:W-:Y:S05]  /*5d40*/  BSYNC B1 ;  /* 0x0000000000017941 */ /* 0x000fea0003800000 */
.L_x_134:
[----:B------:R-:W-:Y:S05]  /*5d50*/  BRA `(.L_x_136) ;  /* 0xffffffec00847947 */ /* 0x000fea000383ffff */
.L_x_113:
[----:B0-----:R0:W1:Y:S02]  /*5d60*/  SYNCS.PHASECHK.TRANS64.TRYWAIT P0, [R23+URZ+0x48], R14 ;  /* 0x0000480e170075a7 */ /* 0x001064000800017f */
[----:B-1----:R-:W-:Y:S05]  /*5d70*/  @!P0 NANOSLEEP.SYNCS 0x989680 ;  /* 0x009896800000895d */ /* 0x002fea0003900000 */
[----:B------:R-:W1:Y:S02]  /*5d80*/  @!P0 SYNCS.PHASECHK.TRANS64 P0, [R23+URZ+0x48], R14 ;  /* 0x0000480e170085a7 */ /* 0x000e64000800007f */
[----:B-1----:R-:W-:Y:S05]  /*5d90*/  @!P0 BRA `(.L_x_113) ;  /* 0xfffffffc00f08947 */ /* 0x002fea000383ffff */
[----:B------:R-:W-:Y:S05]  /*5da0*/  BRA `(.L_x_137) ;  /* 0xffffffec00c47947 */ /* 0x000fea000383ffff */
.L_x_121:
[----:B------:R-:W-:Y:S01]  /*5db0*/  BSSY B0, `(.L_x_138) ;  /* 0x0000006000007945 */ /* 0x000fe20003800000 */
[----:B------:R-:W-:-:S07]  /*5dc0*/  IMAD.MOV.U32 R15, RZ, RZ, -0x1 ;  /* 0xffffffffff0f7424 */ /* 0x000fce00078e00ff */
[----:B------:R-:W-:Y:S05]  /*5dd0*/  WARPSYNC.COLLECTIVE R15, `(.L_x_139) ;  /* 0x000000000f0c7348 */ /* 0x000fea0003c00000 */
[----:B------:R-:W-:Y:S02]  /*5de0*/  ELECT P6, UR62, PT ;  /* 0x00000000003e782f */ /* 0x000fe400038c0000 */
[----:B------:R-:W-:Y:S01]  /*5df0*/  MOV R14, UR62 ;  /* 0x0000003e000e7c02 */ /* 0x000fe20008000f00 */
[----:B------:R-:W-:Y:S10]  /*5e00*/  ENDCOLLECTIVE ;  /* 0x000000000000791b */ /* 0x000ff40003800000 */
.L_x_139:
[----:B------:R-:W-:Y:S05]  /*5e10*/  BSYNC B0 ;  /* 0x0000000000007941 */ /* 0x000fea0003800000 */
.L_x_138:
[----:B------:R-:W-:Y:S05]  /*5e20*/  BRA `(.L_x_140) ;  /* 0xfffffff8001c7947 */ /* 0x000fea000383ffff */
.L_x_125:
[----:B0-----:R0:W1:Y:S02]  /*5e30*/  SYNCS.PHASECHK.TRANS64.TRYWAIT P0, [R7+URZ], R4 ;  /* 0x00000004070075a7 */ /* 0x001064000800017f */
[----:B-1----:R-:W-:Y:S05]  /*5e40*/  @!P0 NANOSLEEP.SYNCS 0x989680 ;  /* 0x009896800000895d */ /* 0x002fea0003900000 */
[----:B------:R-:W1:Y:S02]  /*5e50*/  @!P0 SYNCS.PHASECHK.TRANS64 P0, [R7+URZ], R4 ;  /* 0x00000004070085a7 */ /* 0x000e64000800007f */
[----:B-1----:R-:W-:Y:S05]  /*5e60*/  @!P0 BRA `(.L_x_125) ;  /* 0xfffffffc00f08947 */ /* 0x002fea000383ffff */
[----:B------:R-:W-:Y:S05]  /*5e70*/  BRA `(.L_x_141) ;  /* 0xfffffff8005c7947 */ /* 0x000fea000383ffff */
.L_x_126:
[----:B0-----:R0:W1:Y:S02]  /*5e80*/  SYNCS.PHASECHK.TRANS64.TRYWAIT P0, [R8+URZ], R5 ;  /* 0x00000005080075a7 */ /* 0x001064000800017f */
[----:B-1----:R-:W-:Y:S05]  /*5e90*/  @!P0 NANOSLEEP.SYNCS 0x989680 ;  /* 0x009896800000895d */ /* 0x002fea0003900000 */
[----:B------:R-:W1:Y:S02]  /*5ea0*/  @!P0 SYNCS.PHASECHK.TRANS64 P0, [R8+URZ], R5 ;  /* 0x00000005080085a7 */ /* 0x000e64000800007f */
[----:B-1----:R-:W-:Y:S05]  /*5eb0*/  @!P0 BRA `(.L_x_126) ;  /* 0xfffffffc00f08947 */ /* 0x002fea000383ffff */
[----:B------:R-:W-:Y:S05]  /*5ec0*/  BRA `(.L_x_142) ;  /* 0xfffffff8006c7947 */ /* 0x000fea000383ffff */
.L_x_127:
[----:B0-----:R0:W1:Y:S02]  /*5ed0*/  SYNCS.PHASECHK.TRANS64.TRYWAIT P0, [R9+URZ], R4 ;  /* 0x00000004090075a7 */ /* 0x001064000800017f */
[----:B-1----:R-:W-:Y:S05]  /*5ee0*/  @!P0 NANOSLEEP.SYNCS 0x989680 ;  /* 0x009896800000895d */ /* 0x002fea0003900000 */
[----:B------:R-:W1:Y:S02]  /*5ef0*/  @!P0 SYNCS.PHASECHK.TRANS64 P0, [R9+URZ], R4 ;  /* 0x00000004090085a7 */ /* 0x000e64000800007f */
[----:B-1----:R-:W-:Y:S05]  /*5f00*/  @!P0 BRA `(.L_x_127) ;  /* 0xfffffffc00f08947 */ /* 0x002fea000383ffff */
[----:B------:R-:W-:Y:S05]  /*5f10*/  BRA `(.L_x_143) ;  /* 0xfffffff8007c7947 */ /* 0x000fea000383ffff */
.L_x_128:
[----:B0-----:R0:W1:Y:S02]  /*5f20*/  SYNCS.PHASECHK.TRANS64.TRYWAIT P0, [R8+URZ], R5 ;  /* 0x00000005080075a7 */ /* 0x001064000800017f */
[----:B-1----:R-:W-:Y:S05]  /*5f30*/  @!P0 NANOSLEEP.SYNCS 0x989680 ;  /* 0x009896800000895d */ /* 0x002fea0003900000 */
[----:B------:R-:W1:Y:S02]  /*5f40*/  @!P0 SYNCS.PHASECHK.TRANS64 P0, [R8+URZ], R5 ;  /* 0x00000005080085a7 */ /* 0x000e64000800007f */
[----:B-1----:R-:W-:Y:S05]  /*5f50*/  @!P0 BRA `(.L_x_128) ;  /* 0xfffffffc00f08947 */ /* 0x002fea000383ffff */
[----:B------:R-:W-:Y:S05]  /*5f60*/  BRA `(.L_x_144) ;  /* 0xfffffff8008c7947 */ /* 0x000fea000383ffff */
.L_x_129:
[----:B0-----:R0:W1:Y:S02]  /*5f70*/  SYNCS.PHASECHK.TRANS64.TRYWAIT P0, [R9+URZ], R4 ;  /* 0x00000004090075a7 */ /* 0x001064000800017f */
[----:B-1----:R-:W-:Y:S05]  /*5f80*/  @!P0 NANOSLEEP.SYNCS 0x989680 ;  /* 0x009896800000895d */ /* 0x002fea0003900000 */
[----:B------:R-:W1:Y:S02]  /*5f90*/  @!P0 SYNCS.PHASECHK.TRANS64 P0, [R9+URZ], R4 ;  /* 0x00000004090085a7 */ /* 0x000e64000800007f */
[----:B-1----:R-:W-:Y:S05]  /*5fa0*/  @!P0 BRA `(.L_x_129) ;  /* 0xfffffffc00f08947 */ /* 0x002fea000383ffff */
[----:B------:R-:W-:Y:S05]  /*5fb0*/  BRA `(.L_x_145) ;  /* 0xfffffff8009c7947 */ /* 0x000fea000383ffff */
.L_x_130:
[----:B0-----:R0:W1:Y:S02]  /*5fc0*/  SYNCS.PHASECHK.TRANS64.TRYWAIT P0, [R8+URZ], R5 ;  /* 0x00000005080075a7 */ /* 0x001064000800017f */
[----:B-1----:R-:W-:Y:S05]  /*5fd0*/  @!P0 NANOSLEEP.SYNCS 0x989680 ;  /* 0x009896800000895d */ /* 0x002fea0003900000 */
[----:B------:R-:W1:Y:S02]  /*5fe0*/  @!P0 SYNCS.PHASECHK.TRANS64 P0, [R8+URZ], R5 ;  /* 0x00000005080085a7 */ /* 0x000e64000800007f */
[----:B-1----:R-:W-:Y:S05]  /*5ff0*/  @!P0 BRA `(.L_x_130) ;  /* 0xfffffffc00f08947 */ /* 0x002fea000383ffff */
[----:B------:R-:W-:Y:S05]  /*6000*/  BRA `(.L_x_146) ;  /* 0xfffffff800ac7947 */ /* 0x000fea000383ffff */
.L_x_131:
[----:B0-----:R0:W1:Y:S02]  /*6010*/  SYNCS.PHASECHK.TRANS64.TRYWAIT P0, [R9+URZ], R4 ;  /* 0x00000004090075a7 */ /* 0x001064000800017f */
[----:B-1----:R-:W-:Y:S05]  /*6020*/  @!P0 NANOSLEEP.SYNCS 0x989680 ;  /* 0x009896800000895d */ /* 0x002fea0003900000 */
[----:B------:R-:W1:Y:S02]  /*6030*/  @!P0 SYNCS.PHASECHK.TRANS64 P0, [R9+URZ], R4 ;  /* 0x00000004090085a7 */ /* 0x000e64000800007f */
[----:B-1----:R-:W-:Y:S05]  /*6040*/  @!P0 BRA `(.L_x_131) ;  /* 0xfffffffc00f08947 */ /* 0x002fea000383ffff */
[----:B------:R-:W-:Y:S05]  /*6050*/  BRA `(.L_x_147) ;  /* 0xfffffff800bc7947 */ /* 0x000fea000383ffff */
.L_x_132:
[----:B0-----:R0:W1:Y:S02]  /*6060*/  SYNCS.PHASECHK.TRANS64.TRYWAIT P0, [R6+URZ], R5 ;  /* 0x00000005060075a7 */ /* 0x001064000800017f */
[----:B-1----:R-:W-:Y:S05]  /*6070*/  @!P0 NANOSLEEP.SYNCS 0x989680 ;  /* 0x009896800000895d */ /* 0x002fea0003900000 */
[----:B------:R-:W1:Y:S02]  /*6080*/  @!P0 SYNCS.PHASECHK.TRANS64 P0, [R6+URZ], R5 ;  /* 0x00000005060085a7 */ /* 0x000e64000800007f */
[----:B-1----:R-:W-:Y:S05]  /*6090*/  @!P0 BRA `(.L_x_132) ;  /* 0xfffffffc00f08947 */ /* 0x002fea000383ffff */
[----:B------:R-:W-:Y:S05]  /*60a0*/  BRA `(.L_x_148) ;  /* 0xfffffff800c47947 */ /* 0x000fea000383ffff */
.L_x_149:
[----:B------:R-:W-:-:S00]  /*60b0*/  BRA `(.L_x_149) ;  /* 0xfffffffc00fc7947 */ /* 0x000fc0000383ffff */
[----:B------:R-:W-:-:S00]  /*60c0*/  NOP ;  /* 0x0000000000007918 */ /* 0x000fc00000000000 */
        /* <DEDUP_REMOVED lines=11> */
.L_x_150:


//--------------------- .nv.global.init           --------------------------
	.section	.nv.global.init,"aw",@progbits
.nv.global.init:
	.type		$str$22,@object
	.size		$str$22,($str$23 - $str$22)
$str$22:
        /*0000*/ 	.byte	0x6b, 0x5f, 0x74, 0x69, 0x6c, 0x65, 0x5f, 0x63, 0x6f, 0x75, 0x6e, 0x74, 0x20, 0x3e, 0x3d, 0x20
        /*0010*/ 	.byte	0x31, 0x00
	.type		$str$23,@object
	.size		$str$23,(__unnamed_1 - $str$23)
$str$23:
        /*0012*/ 	.byte	0x2f, 0x74, 0x6d, 0x70, 0x2f, 0x63, 0x75, 0x74, 0x6c, 0x61, 0x73, 0x73, 0x5f, 0x73, 0x77, 0x65
        /*0022*/ 	.byte	0x65, 0x70, 0x5f, 0x73, 0x72, 0x63, 0x2f, 0x69, 0x6e, 0x63, 0x6c, 0x75, 0x64, 0x65, 0x2f, 0x63
        /*0032*/ 	.byte	0x75, 0x74, 0x6c, 0x61, 0x73, 0x73, 0x2f, 0x67, 0x65, 0x6d, 0x6d, 0x2f, 0x63, 0x6f, 0x6c, 0x6c
        /*0042*/ 	.byte	0x65, 0x63, 0x74, 0x69, 0x76, 0x65, 0x2f, 0x73, 0x6d, 0x39, 0x30, 0x5f, 0x6d, 0x6d, 0x61, 0x5f
        /*0052*/ 	.byte	0x74, 0x6d, 0x61, 0x5f, 0x67, 0x6d, 0x6d, 0x61, 0x5f, 0x73, 0x73, 0x5f, 0x77, 0x61, 0x72, 0x70
        /*0062*/ 	.byte	0x73, 0x70, 0x65, 0x63, 0x69, 0x61, 0x6c, 0x69, 0x7a, 0x65, 0x64, 0x2e, 0x68, 0x70, 0x70, 0x00
	.type		__unnamed_1,@object
	.size		__unnamed_1,(.L_0 - __unnamed_1)
__unnamed_1:
        /*0072*/ 	.byte	0x76, 0x6f, 0x69, 0x64, 0x20, 0x63, 0x75, 0x74, 0x6c, 0x61, 0x73, 0x73, 0x3a, 0x3a, 0x67, 0x65
        /* <DEDUP_REMOVED lines=172> */
        /*0b42*/ 	.byte	0x3a, 0x69, 0x64, 0x65, 0x6e, 0x74, 0x69, 0x74, 0x79, 0x5d, 0x00
.L_0:


//--------------------- .nv.shared._ZN7cutlass13device_kernelINS_4gemm6kernel13GemmUniversalIN4cute5tupleIJiiiiEEENS1_10collective13CollectiveMmaINS1_34MainloopSm90TmaGmmaWarpSpecializedILi9ENS5_IJNS4_1CILi1EEENSA_ILi4EEESB_EEENS1_35KernelTmaWarpSpecializedCooperativeEEENS5_IJNSA_ILi128EEENSA_ILi64EEESG_EEEaNS5_IJlSB_lEEEaSJ_NS4_8TiledMMAINS4_8MMA_AtomIJNS4_4SM904GMMA26MMA_64x64x32_S32S8S8_SS_TNEEEENS4_6LayoutINS5_IJNSA_ILi2EEESB_SB_EEENS5_IJSB_NSA_ILi0EEEST_EEEEENS5_IJNS4_10UnderscoreESW_SW_EEEEENS4_23SM90_TMA_LOAD_MULTICASTENS4_14ComposedLayoutINS4_7SwizzleILi3ELi4ELi3EEENS4_18smem_ptr_flag_bitsILi8EEENSQ_INS5_IJNSA_ILi8EEESG_EEENS5_IJSG_SB_EEEEEEEvNS4_8identityENS4_13SM90_TMA_LOADES19_vS1A_EENS_8epilogue10collective6detail29Sm90TmaWarpSpecializedAdapterINS1E_15DefaultEpilogueIaSJ_SJ_NS1D_6thread17LinearCombinationIaLi1EiiLNS1I_9ScaleType4KindE0ELNS_15FloatRoundStyleE2EaEENS1_15EpilogueDefaultEEEEEvvEEEEvNT_6ParamsE --------------------------
	.section	.nv.shared._ZN7cutlass13device_kernelINS_4gemm6kernel13GemmUniversalIN4cute5tupleIJiiiiEEENS1_10collective13CollectiveMmaINS1_34MainloopSm90TmaGmmaWarpSpecializedILi9ENS5_IJNS4_1CILi1EEENSA_ILi4EEESB_EEENS1_35KernelTmaWarpSpecializedCooperativeEEENS5_IJNSA_ILi128EEENSA_ILi64EEESG_EEEaNS5_IJlSB_lEEEaSJ_NS4_8TiledMMAINS4_8MMA_AtomIJNS4_4SM904GMMA26MMA_64x64x32_S32S8S8_SS_TNEEEENS4_6LayoutINS5_IJNSA_ILi2EEESB_SB_EEENS5_IJSB_NSA_ILi0EEEST_EEEEENS5_IJNS4_10UnderscoreESW_SW_EEEEENS4_23SM90_TMA_LOAD_MULTICASTENS4_14ComposedLayoutINS4_7SwizzleILi3ELi4ELi3EEENS4_18smem_ptr_flag_bitsILi8EEENSQ_INS5_IJNSA_ILi8EEESG_EEENS5_IJSG_SB_EEEEEEEvNS4_8identityENS4_13SM90_TMA_LOADES19_vS1A_EENS_8epilogue10collective6detail29Sm90TmaWarpSpecializedAdapterINS1E_15DefaultEpilogueIaSJ_SJ_NS1D_6thread17LinearCombinationIaLi1EiiLNS1I_9ScaleType4KindE0ELNS_15FloatRoundStyleE2EaEENS1_15EpilogueDefaultEEEEEvvEEEEvNT_6ParamsE,"aw",@nobits
	.sectionflags	@""
	.align	16
	.zero		1024


//--------------------- .nv.shared.reserved.0     --------------------------
	.section	.nv.shared.reserved.0,"aw",@nobits
	.weak		__nv_reservedSMEM_offset_0_alias
	.size		__nv_reservedSMEM_offset_0_alias, 0, 0
	.other		__nv_reservedSMEM_offset_0_alias,@"STO_CUDA_RESERVED_SHARED STV_DEFAULT"
__nv_reservedSMEM_offset_0_alias:
	.zero		0


//--------------------- .nv.global                --------------------------
	.section	.nv.global,"aw",@nobits
.nv.global:
	.type		_ZN40_INTERNAL_3213b7d3_4_k_cu_92c07041_216964cute1_E,@object
	.size		_ZN40_INTERNAL_3213b7d3_4_k_cu_92c07041_216964cute1_E,(_ZN40_INTERNAL_3213b7d3_4_k_cu_92c07041_216964cuda3std3__45__cpo6cbeginE - _ZN40_INTERNAL_3213b7d3_4_k_cu_92c07041_216964cute1_E)
_ZN40_INTERNAL_3213b7d3_4_k_cu_92c07041_216964cute1_E:
	.zero		1
	.type		_ZN40_INTERNAL_3213b7d3_4_k_cu_92c07041_216964cuda3std3__45__cpo6cbeginE,@object
	.size		_ZN40_INTERNAL_3213b7d3_4_k_cu_92c07041_216964cuda3std3__45__cpo6cbeginE,(_ZN40_INTERNAL_3213b7d3_4_k_cu_92c07041_216964cuda3std3__48in_placeE - _ZN40_INTERNAL_3213b7d3_4_k_cu_92c07041_216964cuda3std3__45__cpo6cbeginE)
_ZN40_INTERNAL_3213b7d3_4_k_cu_92c07041_216964cuda3std3__45__cpo6cbeginE:
	.zero		1
	.type		_ZN40_INTERNAL_3213b7d3_4_k_cu_92c07041_216964cuda3std3__48in_placeE,@object
	.size		_ZN40_INTERNAL_3213b7d3_4_k_cu_92c07041_216964cuda3std3__48in_placeE,(_ZN40_INTERNAL_3213b7d3_4_k_cu_92c07041_216964cuda3std6ranges3__45__cpo9iter_moveE - _ZN40_INTERNAL_3213b7d3_4_k_cu_92c07041_216964cuda3std3__48in_placeE)
_ZN40_INTERNAL_3213b7d3_4_k_cu_92c07041_216964cuda3std3__48in_placeE:
	.zero		1
	.type		_ZN40_INTERNAL_3213b7d3_4_k_cu_92c07041_216964cuda3std6ranges3__45__cpo9iter_moveE,@object
	.size		_ZN40_INTERNAL_3213b7d3_4_k_cu_92c07041_216964cuda3std6ranges3__45__cpo9iter_moveE,(_ZN40_INTERNAL_3213b7d3_4_k_cu_92c07041_216964cuda3std3__45__cpo5beginE - _ZN40_INTERNAL_3213b7d3_4_k_cu_92c07041_216964cuda3std6ranges3__45__cpo9iter_moveE)
_ZN40_INTERNAL_3213b7d3_4_k_cu_92c07041_216964cuda3std6ranges3__45__cpo9iter_moveE:
	.zero		1
	.type		_ZN40_INTERNAL_3213b7d3_4_k_cu_92c07041_216964cuda3std3__45__cpo5beginE,@object
	.size		_ZN40_INTERNAL_3213b7d3_4_k_cu_92c07041_216964cuda3std3__45__cpo5beginE,(_ZN40_INTERNAL_3213b7d3_4_k_cu_92c07041_216964cuda3std3__442_GLOBAL__N__3213b7d3_4_k_cu_92c07041_216966ignoreE - _ZN40_INTERNAL_3213b7d3_4_k_cu_92c07041_216964cuda3std3__45__cpo5beginE)
_ZN40_INTERNAL_3213b7d3_4_k_cu_92c07041_216964cuda3std3__45__cpo5beginE:
	.zero		1
	.type		_ZN40_INTERNAL_3213b7d3_4_k_cu_92c07041_216964cuda3std3__442_GLOBAL__N__3213b7d3_4_k_cu_92c07041_216966ignoreE,@object
	.size		_ZN40_INTERNAL_3213b7d3_4_k_cu_92c07041_216964cuda3std3__442_GLOBAL__N__3213b7d3_4_k_cu_92c07041_216966ignoreE,(_ZN40_INTERNAL_3213b7d3_4_k_cu_92c07041_216964cute7productE - _ZN40_INTERNAL_3213b7d3_4_k_cu_92c07041_216964cuda3std3__442_GLOBAL__N__3213b7d3_4_k_cu_92c07041_216966ignoreE)
_ZN40_INTERNAL_3213b7d3_4_k_cu_92c07041_216964cuda3std3__442_GLOBAL__N__3213b7d3_4_k_cu_92c07041_216966ignoreE:
	.zero		1
	.type		_ZN40_INTERNAL_3213b7d3_4_k_cu_92c07041_216964cute7productE,@object
	.size		_ZN40_INTERNAL_3213b7d3_4_k_cu_92c07041_216964cute7productE,(_ZN40_INTERNAL_3213b7d3_4_k_cu_92c07041_216964cuda3std3__45__cpo3endE - _ZN40_INTERNAL_3213b7d3_4_k_cu_92c07041_216964cute7productE)
_ZN40_INTERNAL_3213b7d3_4_k_cu_92c07041_216964cute7productE:
	.zero		1
	.type		_ZN40_INTERNAL_3213b7d3_4_k_cu_92c07041_216964cuda3std3__45__cpo3endE,@object
	.size		_ZN40_INTERNAL_3213b7d3_4_k_cu_92c07041_216964cuda3std3__45__cpo3endE,(_ZN40_INTERNAL_3213b7d3_4_k_cu_92c07041_216964cuda3std3__419piecewise_constructE - _ZN40_INTERNAL_3213b7d3_4_k_cu_92c07041_216964cuda3std3__45__cpo3endE)
_ZN40_INTERNAL_3213b7d3_4_k_cu_92c07041_216964cuda3std3__45__cpo3endE:
	.zero		1
	.type		_ZN40_INTERNAL_3213b7d3_4_k_cu_92c07041_216964cuda3std3__419piecewise_constructE,@object
	.size		_ZN40_INTERNAL_3213b7d3_4_k_cu_92c07041_216964cuda3std3__419piecewise_constructE,(_ZN40_INTERNAL_3213b7d3_4_k_cu_92c07041_216964cuda3std3__45__cpo4cendE - _ZN40_INTERNAL_3213b7d3_4_k_cu_92c07041_216964cuda3std3__419piecewise_constructE)
_ZN40_INTERNAL_3213b7d3_4_k_cu_92c07041_216964cuda3std3__419piecewise_constructE:
	.zero		1
	.type		_ZN40_INTERNAL_3213b7d3_4_k_cu_92c07041_216964cuda3std3__45__cpo4cendE,@object
	.size		_ZN40_INTERNAL_3213b7d3_4_k_cu_92c07041_216964cuda3std3__45__cpo4cendE,(_ZN40_INTERNAL_3213b7d3_4_k_cu_92c07041_216964cuda3std6ranges3__45__cpo4swapE - _ZN40_INTERNAL_3213b7d3_4_k_cu_92c07041_216964cuda3std3__45__cpo4cendE)
_ZN40_INTERNAL_3213b7d3_4_k_cu_92c07041_216964cuda3std3__45__cpo4cendE:
	.zero		1
	.type		_ZN40_INTERNAL_3213b7d3_4_k_cu_92c07041_216964cuda3std6ranges3__45__cpo4swapE,@object
	.size		_ZN40_INTERNAL_3213b7d3_4_k_cu_92c07041_216964cuda3std6ranges3__45__cpo4swapE,(.L_8 - _ZN40_INTERNAL_3213b7d3_4_k_cu_92c07041_216964cuda3std6ranges3__45__cpo4swapE)
_ZN40_INTERNAL_3213b7d3_4_k_cu_92c07041_216964cuda3std6ranges3__45__cpo4swapE:
	.zero		1
.L_8:


//--------------------- .nv.constant0._ZN7cutlass13device_kernelINS_4gemm6kernel13GemmUniversalIN4cute5tupleIJiiiiEEENS1_10collective13CollectiveMmaINS1_34MainloopSm90TmaGmmaWarpSpecializedILi9ENS5_IJNS4_1CILi1EEENSA_ILi4EEESB_EEENS1_35KernelTmaWarpSpecializedCooperativeEEENS5_IJNSA_ILi128EEENSA_ILi64EEESG_EEEaNS5_IJlSB_lEEEaSJ_NS4_8TiledMMAINS4_8MMA_AtomIJNS4_4SM904GMMA26MMA_64x64x32_S32S8S8_SS_TNEEEENS4_6LayoutINS5_IJNSA_ILi2EEESB_SB_EEENS5_IJSB_NSA_ILi0EEEST_EEEEENS5_IJNS4_10UnderscoreESW_SW_EEEEENS4_23SM90_TMA_LOAD_MULTICASTENS4_14ComposedLayoutINS4_7SwizzleILi3ELi4ELi3EEENS4_18smem_ptr_flag_bitsILi8EEENSQ_INS5_IJNSA_ILi8EEESG_EEENS5_IJSG_SB_EEEEEEEvNS4_8identityENS4_13SM90_TMA_LOADES19_vS1A_EENS_8epilogue10collective6detail29Sm90TmaWarpSpecializedAdapterINS1E_15DefaultEpilogueIaSJ_SJ_NS1D_6thread17LinearCombinationIaLi1EiiLNS1I_9ScaleType4KindE0ELNS_15FloatRoundStyleE2EaEENS1_15EpilogueDefaultEEEEEvvEEEEvNT_6ParamsE --------------------------
	.section	.nv.constant0._ZN7cutlass13device_kernelINS_4gemm6kernel13GemmUniversalIN4cute5tupleIJiiiiEEENS1_10collective13CollectiveMmaINS1_34MainloopSm90TmaGmmaWarpSpecializedILi9ENS5_IJNS4_1CILi1EEENSA_ILi4EEESB_EEENS1_35KernelTmaWarpSpecializedCooperativeEEENS5_IJNSA_ILi128EEENSA_ILi64EEESG_EEEaNS5_IJlSB_lEEEaSJ_NS4_8TiledMMAINS4_8MMA_AtomIJNS4_4SM904GMMA26MMA_64x64x32_S32S8S8_SS_TNEEEENS4_6LayoutINS5_IJNSA_ILi2EEESB_SB_EEENS5_IJSB_NSA_ILi0EEEST_EEEEENS5_IJNS4_10UnderscoreESW_SW_EEEEENS4_23SM90_TMA_LOAD_MULTICASTENS4_14ComposedLayoutINS4_7SwizzleILi3ELi4ELi3EEENS4_18smem_ptr_flag_bitsILi8EEENSQ_INS5_IJNSA_ILi8EEESG_EEENS5_IJSG_SB_EEEEEEEvNS4_8identityENS4_13SM90_TMA_LOADES19_vS1A_EENS_8epilogue10collective6detail29Sm90TmaWarpSpecializedAdapterINS1E_15DefaultEpilogueIaSJ_SJ_NS1D_6thread17LinearCombinationIaLi1EiiLNS1I_9ScaleType4KindE0ELNS_15FloatRoundStyleE2EaEENS1_15EpilogueDefaultEEEEEvvEEEEvNT_6ParamsE,"a",@progbits
	.sectionflags	@""
	.align	4
.nv.constant0._ZN7cutlass13device_kernelINS_4gemm6kernel13GemmUniversalIN4cute5tupleIJiiiiEEENS1_10collective13CollectiveMmaINS1_34MainloopSm90TmaGmmaWarpSpecializedILi9ENS5_IJNS4_1CILi1EEENSA_ILi4EEESB_EEENS1_35KernelTmaWarpSpecializedCooperativeEEENS5_IJNSA_ILi128EEENSA_ILi64EEESG_EEEaNS5_IJlSB_lEEEaSJ_NS4_8TiledMMAINS4_8MMA_AtomIJNS4_4SM904GMMA26MMA_64x64x32_S32S8S8_SS_TNEEEENS4_6LayoutINS5_IJNSA_ILi2EEESB_SB_EEENS5_IJSB_NSA_ILi0EEEST_EEEEENS5_IJNS4_10UnderscoreESW_SW_EEEEENS4_23SM90_TMA_LOAD_MULTICASTENS4_14ComposedLayoutINS4_7SwizzleILi3ELi4ELi3EEENS4_18smem_ptr_flag_bitsILi8EEENSQ_INS5_IJNSA_ILi8EEESG_EEENS5_IJSG_SB_EEEEEEEvNS4_8identityENS4_13SM90_TMA_LOADES19_vS1A_EENS_8epilogue10collective6detail29Sm90TmaWarpSpecializedAdapterINS1E_15DefaultEpilogueIaSJ_SJ_NS1D_6thread17LinearCombinationIaLi1EiiLNS1I_9ScaleType4KindE0ELNS_15FloatRoundStyleE2EaEENS1_15EpilogueDefaultEEEEEvvEEEEvNT_6ParamsE:
	.zero		1664


//--------------------- SYMBOLS --------------------------

	.type		.nv.reservedSmem.offset0,@object
	.size		.nv.reservedSmem.offset0,0x4
	.type		__assertfail,@function
